//
// Generated by NVIDIA NVVM Compiler
//
// Compiler Build ID: CL-36424714
// Cuda compilation tools, release 13.0, V13.0.88
// Based on NVVM 20.0.0
//

.version 9.0
.target sm_100
.address_size 64

	// .globl	_Z19cuda_update_weightsiPdPhhS_S_S_
.extern .func  (.param .b32 func_retval0) vprintf
(
	.param .b64 vprintf_param_0,
	.param .b64 vprintf_param_1
)
;
.global .align 1 .b8 $str[34] = {37, 100, 32, 111, 108, 100, 58, 32, 37, 46, 52, 102, 32, 112, 114, 111, 98, 58, 32, 37, 46, 52, 102, 32, 102, 91, 105, 93, 58, 32, 37, 100, 32};
.global .align 1 .b8 $str$1[11] = {110, 101, 119, 58, 32, 37, 46, 52, 102, 10};

.visible .entry _Z19cuda_update_weightsiPdPhhS_S_S_(
	.param .u32 _Z19cuda_update_weightsiPdPhhS_S_S__param_0,
	.param .u64 .ptr .align 1 _Z19cuda_update_weightsiPdPhhS_S_S__param_1,
	.param .u64 .ptr .align 1 _Z19cuda_update_weightsiPdPhhS_S_S__param_2,
	.param .u8 _Z19cuda_update_weightsiPdPhhS_S_S__param_3,
	.param .u64 .ptr .align 1 _Z19cuda_update_weightsiPdPhhS_S_S__param_4,
	.param .u64 .ptr .align 1 _Z19cuda_update_weightsiPdPhhS_S_S__param_5,
	.param .u64 .ptr .align 1 _Z19cuda_update_weightsiPdPhhS_S_S__param_6
)
{
	.local .align 8 .b8 	__local_depot0[32];
	.reg .b64 	%SP;
	.reg .b64 	%SPL;
	.reg .pred 	%p<50>;
	.reg .b16 	%rs<57>;
	.reg .b32 	%r<128>;
	.reg .b32 	%f<3>;
	.reg .b64 	%rd<109>;
	.reg .b64 	%fd<185>;

	mov.u64 	%SPL, __local_depot0;
	cvta.local.u64 	%SP, %SPL;
	ld.param.u32 	%r49, [_Z19cuda_update_weightsiPdPhhS_S_S__param_0];
	ld.param.u64 	%rd24, [_Z19cuda_update_weightsiPdPhhS_S_S__param_1];
	ld.param.u64 	%rd25, [_Z19cuda_update_weightsiPdPhhS_S_S__param_2];
	ld.param.u64 	%rd26, [_Z19cuda_update_weightsiPdPhhS_S_S__param_4];
	ld.param.u64 	%rd27, [_Z19cuda_update_weightsiPdPhhS_S_S__param_5];
	ld.param.u64 	%rd28, [_Z19cuda_update_weightsiPdPhhS_S_S__param_6];
	cvta.to.global.u64 	%rd1, %rd24;
	cvta.to.global.u64 	%rd2, %rd25;
	cvta.to.global.u64 	%rd3, %rd28;
	cvta.to.global.u64 	%rd4, %rd27;
	cvta.to.global.u64 	%rd5, %rd26;
	add.u64 	%rd29, %SP, 0;
	add.u64 	%rd6, %SPL, 0;
	mov.u32 	%r1, %tid.x;
	mul.lo.s32 	%r2, %r49, %r1;
	setp.lt.s32 	%p1, %r49, 1;
	mov.f64 	%fd175, 0d0000000000000000;
	@%p1 bra 	$L__BB0_13;
	ld.param.u32 	%r103, [_Z19cuda_update_weightsiPdPhhS_S_S__param_0];
	setp.lt.u32 	%p2, %r103, 16;
	mov.f64 	%fd175, 0d0000000000000000;
	mov.b32 	%r116, 0;
	@%p2 bra 	$L__BB0_4;
	ld.param.u32 	%r104, [_Z19cuda_update_weightsiPdPhhS_S_S__param_0];
	and.b32  	%r51, %r104, 2147483632;
	neg.s32 	%r114, %r51;
	add.s64 	%rd104, %rd2, 7;
	mov.f64 	%fd175, 0d0000000000000000;
	ld.param.u32 	%r105, [_Z19cuda_update_weightsiPdPhhS_S_S__param_0];
	and.b32  	%r116, %r105, 2147483632;
	mov.u32 	%r113, %r2;
$L__BB0_3:
	.pragma "nounroll";
	mul.wide.s32 	%rd30, %r113, 8;
	add.s64 	%rd31, %rd1, %rd30;
	ld.global.f64 	%fd44, [%rd31];
	ld.global.u8 	%rs11, [%rd104+-7];
	cvt.rn.f64.u16 	%fd45, %rs11;
	fma.rn.f64 	%fd46, %fd44, %fd45, %fd175;
	ld.global.f64 	%fd47, [%rd31+8];
	ld.global.u8 	%rs12, [%rd104+-6];
	cvt.rn.f64.u16 	%fd48, %rs12;
	fma.rn.f64 	%fd49, %fd47, %fd48, %fd46;
	ld.global.f64 	%fd50, [%rd31+16];
	ld.global.u8 	%rs13, [%rd104+-5];
	cvt.rn.f64.u16 	%fd51, %rs13;
	fma.rn.f64 	%fd52, %fd50, %fd51, %fd49;
	ld.global.f64 	%fd53, [%rd31+24];
	ld.global.u8 	%rs14, [%rd104+-4];
	cvt.rn.f64.u16 	%fd54, %rs14;
	fma.rn.f64 	%fd55, %fd53, %fd54, %fd52;
	ld.global.f64 	%fd56, [%rd31+32];
	ld.global.u8 	%rs15, [%rd104+-3];
	cvt.rn.f64.u16 	%fd57, %rs15;
	fma.rn.f64 	%fd58, %fd56, %fd57, %fd55;
	ld.global.f64 	%fd59, [%rd31+40];
	ld.global.u8 	%rs16, [%rd104+-2];
	cvt.rn.f64.u16 	%fd60, %rs16;
	fma.rn.f64 	%fd61, %fd59, %fd60, %fd58;
	ld.global.f64 	%fd62, [%rd31+48];
	ld.global.u8 	%rs17, [%rd104+-1];
	cvt.rn.f64.u16 	%fd63, %rs17;
	fma.rn.f64 	%fd64, %fd62, %fd63, %fd61;
	ld.global.f64 	%fd65, [%rd31+56];
	ld.global.u8 	%rs18, [%rd104];
	cvt.rn.f64.u16 	%fd66, %rs18;
	fma.rn.f64 	%fd67, %fd65, %fd66, %fd64;
	ld.global.f64 	%fd68, [%rd31+64];
	ld.global.u8 	%rs19, [%rd104+1];
	cvt.rn.f64.u16 	%fd69, %rs19;
	fma.rn.f64 	%fd70, %fd68, %fd69, %fd67;
	ld.global.f64 	%fd71, [%rd31+72];
	ld.global.u8 	%rs20, [%rd104+2];
	cvt.rn.f64.u16 	%fd72, %rs20;
	fma.rn.f64 	%fd73, %fd71, %fd72, %fd70;
	ld.global.f64 	%fd74, [%rd31+80];
	ld.global.u8 	%rs21, [%rd104+3];
	cvt.rn.f64.u16 	%fd75, %rs21;
	fma.rn.f64 	%fd76, %fd74, %fd75, %fd73;
	ld.global.f64 	%fd77, [%rd31+88];
	ld.global.u8 	%rs22, [%rd104+4];
	cvt.rn.f64.u16 	%fd78, %rs22;
	fma.rn.f64 	%fd79, %fd77, %fd78, %fd76;
	ld.global.f64 	%fd80, [%rd31+96];
	ld.global.u8 	%rs23, [%rd104+5];
	cvt.rn.f64.u16 	%fd81, %rs23;
	fma.rn.f64 	%fd82, %fd80, %fd81, %fd79;
	ld.global.f64 	%fd83, [%rd31+104];
	ld.global.u8 	%rs24, [%rd104+6];
	cvt.rn.f64.u16 	%fd84, %rs24;
	fma.rn.f64 	%fd85, %fd83, %fd84, %fd82;
	ld.global.f64 	%fd86, [%rd31+112];
	ld.global.u8 	%rs25, [%rd104+7];
	cvt.rn.f64.u16 	%fd87, %rs25;
	fma.rn.f64 	%fd88, %fd86, %fd87, %fd85;
	ld.global.f64 	%fd89, [%rd31+120];
	ld.global.u8 	%rs26, [%rd104+8];
	cvt.rn.f64.u16 	%fd90, %rs26;
	fma.rn.f64 	%fd175, %fd89, %fd90, %fd88;
	add.s32 	%r114, %r114, 16;
	add.s32 	%r113, %r113, 16;
	add.s64 	%rd104, %rd104, 16;
	setp.ne.s32 	%p3, %r114, 0;
	@%p3 bra 	$L__BB0_3;
$L__BB0_4:
	ld.param.u32 	%r106, [_Z19cuda_update_weightsiPdPhhS_S_S__param_0];
	and.b32  	%r10, %r106, 15;
	setp.eq.s32 	%p4, %r10, 0;
	@%p4 bra 	$L__BB0_13;
	ld.param.u32 	%r107, [_Z19cuda_update_weightsiPdPhhS_S_S__param_0];
	and.b32  	%r11, %r107, 7;
	setp.lt.u32 	%p5, %r10, 8;
	@%p5 bra 	$L__BB0_7;
	add.s32 	%r52, %r116, %r2;
	mul.wide.s32 	%rd32, %r52, 8;
	add.s64 	%rd33, %rd1, %rd32;
	ld.global.f64 	%fd92, [%rd33];
	cvt.u64.u32 	%rd34, %r116;
	add.s64 	%rd35, %rd2, %rd34;
	ld.global.u8 	%rs27, [%rd35];
	cvt.rn.f64.u16 	%fd93, %rs27;
	fma.rn.f64 	%fd94, %fd92, %fd93, %fd175;
	ld.global.f64 	%fd95, [%rd33+8];
	ld.global.u8 	%rs28, [%rd35+1];
	cvt.rn.f64.u16 	%fd96, %rs28;
	fma.rn.f64 	%fd97, %fd95, %fd96, %fd94;
	ld.global.f64 	%fd98, [%rd33+16];
	ld.global.u8 	%rs29, [%rd35+2];
	cvt.rn.f64.u16 	%fd99, %rs29;
	fma.rn.f64 	%fd100, %fd98, %fd99, %fd97;
	ld.global.f64 	%fd101, [%rd33+24];
	ld.global.u8 	%rs30, [%rd35+3];
	cvt.rn.f64.u16 	%fd102, %rs30;
	fma.rn.f64 	%fd103, %fd101, %fd102, %fd100;
	ld.global.f64 	%fd104, [%rd33+32];
	ld.global.u8 	%rs31, [%rd35+4];
	cvt.rn.f64.u16 	%fd105, %rs31;
	fma.rn.f64 	%fd106, %fd104, %fd105, %fd103;
	ld.global.f64 	%fd107, [%rd33+40];
	ld.global.u8 	%rs32, [%rd35+5];
	cvt.rn.f64.u16 	%fd108, %rs32;
	fma.rn.f64 	%fd109, %fd107, %fd108, %fd106;
	ld.global.f64 	%fd110, [%rd33+48];
	ld.global.u8 	%rs33, [%rd35+6];
	cvt.rn.f64.u16 	%fd111, %rs33;
	fma.rn.f64 	%fd112, %fd110, %fd111, %fd109;
	ld.global.f64 	%fd113, [%rd33+56];
	ld.global.u8 	%rs34, [%rd35+7];
	cvt.rn.f64.u16 	%fd114, %rs34;
	fma.rn.f64 	%fd175, %fd113, %fd114, %fd112;
	add.s32 	%r116, %r116, 8;
$L__BB0_7:
	setp.eq.s32 	%p6, %r11, 0;
	@%p6 bra 	$L__BB0_13;
	ld.param.u32 	%r108, [_Z19cuda_update_weightsiPdPhhS_S_S__param_0];
	and.b32  	%r14, %r108, 3;
	setp.lt.u32 	%p7, %r11, 4;
	@%p7 bra 	$L__BB0_10;
	add.s32 	%r53, %r116, %r2;
	mul.wide.s32 	%rd36, %r53, 8;
	add.s64 	%rd37, %rd1, %rd36;
	ld.global.f64 	%fd116, [%rd37];
	cvt.u64.u32 	%rd38, %r116;
	add.s64 	%rd39, %rd2, %rd38;
	ld.global.u8 	%rs35, [%rd39];
	cvt.rn.f64.u16 	%fd117, %rs35;
	fma.rn.f64 	%fd118, %fd116, %fd117, %fd175;
	ld.global.f64 	%fd119, [%rd37+8];
	ld.global.u8 	%rs36, [%rd39+1];
	cvt.rn.f64.u16 	%fd120, %rs36;
	fma.rn.f64 	%fd121, %fd119, %fd120, %fd118;
	ld.global.f64 	%fd122, [%rd37+16];
	ld.global.u8 	%rs37, [%rd39+2];
	cvt.rn.f64.u16 	%fd123, %rs37;
	fma.rn.f64 	%fd124, %fd122, %fd123, %fd121;
	ld.global.f64 	%fd125, [%rd37+24];
	ld.global.u8 	%rs38, [%rd39+3];
	cvt.rn.f64.u16 	%fd126, %rs38;
	fma.rn.f64 	%fd175, %fd125, %fd126, %fd124;
	add.s32 	%r116, %r116, 4;
$L__BB0_10:
	setp.eq.s32 	%p8, %r14, 0;
	@%p8 bra 	$L__BB0_13;
	cvt.u64.u32 	%rd40, %r116;
	add.s64 	%rd105, %rd2, %rd40;
	add.s32 	%r119, %r116, %r2;
	neg.s32 	%r118, %r14;
$L__BB0_12:
	.pragma "nounroll";
	mul.wide.s32 	%rd41, %r119, 8;
	add.s64 	%rd42, %rd1, %rd41;
	ld.global.f64 	%fd127, [%rd42];
	ld.global.u8 	%rs39, [%rd105];
	cvt.rn.f64.u16 	%fd128, %rs39;
	fma.rn.f64 	%fd175, %fd127, %fd128, %fd175;
	add.s64 	%rd105, %rd105, 1;
	add.s32 	%r119, %r119, 1;
	add.s32 	%r118, %r118, 1;
	setp.ne.s32 	%p9, %r118, 0;
	@%p9 bra 	$L__BB0_12;
$L__BB0_13:
	mul.wide.u32 	%rd43, %r1, 8;
	add.s64 	%rd44, %rd5, %rd43;
	st.global.f64 	[%rd44], %fd175;
	bar.sync 	0;
	setp.ne.s32 	%p10, %r1, 0;
	@%p10 bra 	$L__BB0_30;
	mov.b64 	%rd45, 4503599627370496;
	st.global.u64 	[%rd4], %rd45;
	mov.b64 	%rd46, 0;
	st.global.u64 	[%rd3], %rd46;
	mov.u32 	%r23, %ntid.x;
	ld.global.f64 	%fd177, [%rd4];
	and.b32  	%r24, %r23, 3;
	setp.lt.u32 	%p11, %r23, 4;
	mov.b32 	%r121, 0;
	@%p11 bra 	$L__BB0_25;
	and.b32  	%r121, %r23, 2044;
	and.b32  	%r55, %r23, -4;
	neg.s32 	%r120, %r55;
	add.s64 	%rd106, %rd5, 16;
$L__BB0_16:
	ld.global.f64 	%fd16, [%rd106+-16];
	setp.leu.f64 	%p12, %fd16, %fd177;
	@%p12 bra 	$L__BB0_18;
	st.global.f64 	[%rd4], %fd16;
	mov.f64 	%fd177, %fd16;
$L__BB0_18:
	ld.global.f64 	%fd18, [%rd106+-8];
	setp.leu.f64 	%p13, %fd18, %fd177;
	@%p13 bra 	$L__BB0_20;
	st.global.f64 	[%rd4], %fd18;
	mov.f64 	%fd177, %fd18;
$L__BB0_20:
	ld.global.f64 	%fd20, [%rd106];
	setp.leu.f64 	%p14, %fd20, %fd177;
	@%p14 bra 	$L__BB0_22;
	st.global.f64 	[%rd4], %fd20;
	mov.f64 	%fd177, %fd20;
$L__BB0_22:
	ld.global.f64 	%fd22, [%rd106+8];
	setp.leu.f64 	%p15, %fd22, %fd177;
	@%p15 bra 	$L__BB0_24;
	st.global.f64 	[%rd4], %fd22;
	mov.f64 	%fd177, %fd22;
$L__BB0_24:
	add.s32 	%r120, %r120, 4;
	add.s64 	%rd106, %rd106, 32;
	setp.ne.s32 	%p16, %r120, 0;
	@%p16 bra 	$L__BB0_16;
$L__BB0_25:
	setp.eq.s32 	%p17, %r24, 0;
	@%p17 bra 	$L__BB0_30;
	mul.wide.u32 	%rd47, %r121, 8;
	add.s64 	%rd107, %rd5, %rd47;
	neg.s32 	%r122, %r24;
$L__BB0_27:
	.pragma "nounroll";
	ld.global.f64 	%fd26, [%rd107];
	setp.leu.f64 	%p18, %fd26, %fd177;
	@%p18 bra 	$L__BB0_29;
	st.global.f64 	[%rd4], %fd26;
	mov.f64 	%fd177, %fd26;
$L__BB0_29:
	add.s64 	%rd107, %rd107, 8;
	add.s32 	%r122, %r122, 1;
	setp.ne.s32 	%p19, %r122, 0;
	@%p19 bra 	$L__BB0_27;
$L__BB0_30:
	bar.sync 	0;
	ld.global.f64 	%fd129, [%rd4];
	sub.f64 	%fd28, %fd175, %fd129;
	fma.rn.f64 	%fd130, %fd28, 0d3FF71547652B82FE, 0d4338000000000000;
	{
	.reg .b32 %temp; 
	mov.b64 	{%r33, %temp}, %fd130;
	}
	mov.f64 	%fd131, 0dC338000000000000;
	add.rn.f64 	%fd132, %fd130, %fd131;
	fma.rn.f64 	%fd133, %fd132, 0dBFE62E42FEFA39EF, %fd28;
	fma.rn.f64 	%fd134, %fd132, 0dBC7ABC9E3B39803F, %fd133;
	fma.rn.f64 	%fd135, %fd134, 0d3E5ADE1569CE2BDF, 0d3E928AF3FCA213EA;
	fma.rn.f64 	%fd136, %fd135, %fd134, 0d3EC71DEE62401315;
	fma.rn.f64 	%fd137, %fd136, %fd134, 0d3EFA01997C89EB71;
	fma.rn.f64 	%fd138, %fd137, %fd134, 0d3F2A01A014761F65;
	fma.rn.f64 	%fd139, %fd138, %fd134, 0d3F56C16C1852B7AF;
	fma.rn.f64 	%fd140, %fd139, %fd134, 0d3F81111111122322;
	fma.rn.f64 	%fd141, %fd140, %fd134, 0d3FA55555555502A1;
	fma.rn.f64 	%fd142, %fd141, %fd134, 0d3FC5555555555511;
	fma.rn.f64 	%fd143, %fd142, %fd134, 0d3FE000000000000B;
	fma.rn.f64 	%fd144, %fd143, %fd134, 0d3FF0000000000000;
	fma.rn.f64 	%fd145, %fd144, %fd134, 0d3FF0000000000000;
	{
	.reg .b32 %temp; 
	mov.b64 	{%r34, %temp}, %fd145;
	}
	{
	.reg .b32 %temp; 
	mov.b64 	{%temp, %r35}, %fd145;
	}
	shl.b32 	%r56, %r33, 20;
	add.s32 	%r57, %r56, %r35;
	mov.b64 	%fd184, {%r34, %r57};
	{
	.reg .b32 %temp; 
	mov.b64 	{%temp, %r58}, %fd28;
	}
	mov.b32 	%f2, %r58;
	abs.f32 	%f1, %f2;
	setp.lt.f32 	%p20, %f1, 0f4086232B;
	@%p20 bra 	$L__BB0_33;
	setp.lt.f64 	%p21, %fd28, 0d0000000000000000;
	add.f64 	%fd146, %fd28, 0d7FF0000000000000;
	selp.f64 	%fd184, 0d0000000000000000, %fd146, %p21;
	setp.geu.f32 	%p22, %f1, 0f40874800;
	@%p22 bra 	$L__BB0_33;
	shr.u32 	%r59, %r33, 31;
	add.s32 	%r60, %r33, %r59;
	shr.s32 	%r61, %r60, 1;
	shl.b32 	%r62, %r61, 20;
	add.s32 	%r63, %r35, %r62;
	mov.b64 	%fd147, {%r34, %r63};
	sub.s32 	%r64, %r33, %r61;
	shl.b32 	%r65, %r64, 20;
	add.s32 	%r66, %r65, 1072693248;
	mov.b32 	%r67, 0;
	mov.b64 	%fd148, {%r67, %r66};
	mul.f64 	%fd184, %fd148, %fd147;
$L__BB0_33:
	ld.param.u32 	%r109, [_Z19cuda_update_weightsiPdPhhS_S_S__param_0];
	setp.lt.s32 	%p23, %r109, 1;
	atom.global.add.f64 	%fd149, [%rd3], %fd184;
	bar.sync 	0;
	ld.global.f64 	%fd150, [%rd3];
	div.rn.f64 	%fd33, %fd184, %fd150;
	@%p23 bra 	$L__BB0_70;
	ld.param.u8 	%rs54, [_Z19cuda_update_weightsiPdPhhS_S_S__param_3];
	ld.param.u32 	%r110, [_Z19cuda_update_weightsiPdPhhS_S_S__param_0];
	cvt.u32.u16 	%r69, %rs54;
	setp.eq.s32 	%p24, %r1, %r69;
	selp.f64 	%fd151, 0d3FF0000000000000, 0d0000000000000000, %p24;
	sub.f64 	%fd34, %fd151, %fd33;
	setp.lt.u32 	%p25, %r110, 4;
	mov.b32 	%r127, 0;
	@%p25 bra 	$L__BB0_61;
	mov.b32 	%r123, 0;
	mov.u64 	%rd51, $str;
	mov.u64 	%rd55, $str$1;
	cvt.u64.u32 	%rd59, %r2;
$L__BB0_36:
	setp.ne.s32 	%p26, %r1, 1;
	cvt.u64.u32 	%rd48, %r123;
	add.s64 	%rd19, %rd2, %rd48;
	ld.global.u8 	%rs1, [%rd19];
	mov.u16 	%rs55, %rs1;
	@%p26 bra 	$L__BB0_39;
	setp.eq.s16 	%p27, %rs1, 0;
	mov.b16 	%rs55, 0;
	@%p27 bra 	$L__BB0_39;
	add.s32 	%r71, %r123, %r2;
	mul.wide.u32 	%rd49, %r71, 8;
	add.s64 	%rd50, %rd1, %rd49;
	ld.global.f64 	%fd152, [%rd50];
	st.local.u32 	[%rd6], %r123;
	st.local.f64 	[%rd6+8], %fd152;
	st.local.f64 	[%rd6+16], %fd33;
	cvt.u32.u16 	%r72, %rs1;
	and.b32  	%r73, %r72, 255;
	st.local.u32 	[%rd6+24], %r73;
	cvta.global.u64 	%rd52, %rd51;
	{ // callseq 0, 0
	.param .b64 param0;
	st.param.b64 	[param0], %rd52;
	.param .b64 param1;
	st.param.b64 	[param1], %rd29;
	.param .b32 retval0;
	call.uni (retval0), 
	vprintf, 
	(
	param0, 
	param1
	);
	ld.param.b32 	%r74, [retval0];
	} // callseq 0
	ld.global.u8 	%rs55, [%rd19];
$L__BB0_39:
	and.b16  	%rs42, %rs55, 255;
	cvt.rn.f64.u16 	%fd153, %rs42;
	add.s32 	%r76, %r123, %r2;
	mul.wide.s32 	%rd54, %r76, 8;
	add.s64 	%rd20, %rd1, %rd54;
	ld.global.f64 	%fd154, [%rd20];
	fma.rn.f64 	%fd35, %fd34, %fd153, %fd154;
	st.global.f64 	[%rd20], %fd35;
	@%p26 bra 	$L__BB0_42;
	ld.global.u8 	%rs43, [%rd19];
	setp.eq.s16 	%p29, %rs43, 0;
	@%p29 bra 	$L__BB0_42;
	st.local.f64 	[%rd6], %fd35;
	cvta.global.u64 	%rd56, %rd55;
	{ // callseq 1, 0
	.param .b64 param0;
	st.param.b64 	[param0], %rd56;
	.param .b64 param1;
	st.param.b64 	[param1], %rd29;
	.param .b32 retval0;
	call.uni (retval0), 
	vprintf, 
	(
	param0, 
	param1
	);
	ld.param.b32 	%r77, [retval0];
	} // callseq 1
$L__BB0_42:
	@%p26 bra 	$L__BB0_45;
	ld.global.u8 	%rs4, [%rd19+1];
	setp.eq.s16 	%p31, %rs4, 0;
	@%p31 bra 	$L__BB0_45;
	cvt.u64.u32 	%rd58, %r123;
	add.s64 	%rd60, %rd58, %rd59;
	shl.b64 	%rd61, %rd60, 3;
	add.s64 	%rd62, %rd1, %rd61;
	ld.global.f64 	%fd155, [%rd62+8];
	add.s32 	%r79, %r123, 1;
	st.local.u32 	[%rd6], %r79;
	st.local.f64 	[%rd6+8], %fd155;
	st.local.f64 	[%rd6+16], %fd33;
	cvt.u32.u16 	%r80, %rs4;
	st.local.u32 	[%rd6+24], %r80;
	cvta.global.u64 	%rd64, %rd51;
	{ // callseq 2, 0
	.param .b64 param0;
	st.param.b64 	[param0], %rd64;
	.param .b64 param1;
	st.param.b64 	[param1], %rd29;
	.param .b32 retval0;
	call.uni (retval0), 
	vprintf, 
	(
	param0, 
	param1
	);
	ld.param.b32 	%r81, [retval0];
	} // callseq 2
$L__BB0_45:
	ld.global.u8 	%rs44, [%rd19+1];
	cvt.rn.f64.u16 	%fd156, %rs44;
	ld.global.f64 	%fd157, [%rd20+8];
	fma.rn.f64 	%fd36, %fd34, %fd156, %fd157;
	st.global.f64 	[%rd20+8], %fd36;
	@%p26 bra 	$L__BB0_48;
	ld.global.u8 	%rs45, [%rd19+1];
	setp.eq.s16 	%p33, %rs45, 0;
	@%p33 bra 	$L__BB0_48;
	st.local.f64 	[%rd6], %fd36;
	cvta.global.u64 	%rd67, %rd55;
	{ // callseq 3, 0
	.param .b64 param0;
	st.param.b64 	[param0], %rd67;
	.param .b64 param1;
	st.param.b64 	[param1], %rd29;
	.param .b32 retval0;
	call.uni (retval0), 
	vprintf, 
	(
	param0, 
	param1
	);
	ld.param.b32 	%r83, [retval0];
	} // callseq 3
$L__BB0_48:
	@%p26 bra 	$L__BB0_51;
	ld.global.u8 	%rs5, [%rd19+2];
	setp.eq.s16 	%p35, %rs5, 0;
	@%p35 bra 	$L__BB0_51;
	cvt.u64.u32 	%rd69, %r123;
	add.s64 	%rd71, %rd69, %rd59;
	shl.b64 	%rd72, %rd71, 3;
	add.s64 	%rd73, %rd1, %rd72;
	ld.global.f64 	%fd158, [%rd73+16];
	add.s32 	%r85, %r123, 2;
	st.local.u32 	[%rd6], %r85;
	st.local.f64 	[%rd6+8], %fd158;
	st.local.f64 	[%rd6+16], %fd33;
	cvt.u32.u16 	%r86, %rs5;
	st.local.u32 	[%rd6+24], %r86;
	cvta.global.u64 	%rd75, %rd51;
	{ // callseq 4, 0
	.param .b64 param0;
	st.param.b64 	[param0], %rd75;
	.param .b64 param1;
	st.param.b64 	[param1], %rd29;
	.param .b32 retval0;
	call.uni (retval0), 
	vprintf, 
	(
	param0, 
	param1
	);
	ld.param.b32 	%r87, [retval0];
	} // callseq 4
$L__BB0_51:
	ld.global.u8 	%rs46, [%rd19+2];
	cvt.rn.f64.u16 	%fd159, %rs46;
	ld.global.f64 	%fd160, [%rd20+16];
	fma.rn.f64 	%fd37, %fd34, %fd159, %fd160;
	st.global.f64 	[%rd20+16], %fd37;
	@%p26 bra 	$L__BB0_54;
	ld.global.u8 	%rs47, [%rd19+2];
	setp.eq.s16 	%p37, %rs47, 0;
	@%p37 bra 	$L__BB0_54;
	st.local.f64 	[%rd6], %fd37;
	cvta.global.u64 	%rd78, %rd55;
	{ // callseq 5, 0
	.param .b64 param0;
	st.param.b64 	[param0], %rd78;
	.param .b64 param1;
	st.param.b64 	[param1], %rd29;
	.param .b32 retval0;
	call.uni (retval0), 
	vprintf, 
	(
	param0, 
	param1
	);
	ld.param.b32 	%r89, [retval0];
	} // callseq 5
$L__BB0_54:
	@%p26 bra 	$L__BB0_57;
	ld.global.u8 	%rs6, [%rd19+3];
	setp.eq.s16 	%p39, %rs6, 0;
	@%p39 bra 	$L__BB0_57;
	cvt.u64.u32 	%rd80, %r123;
	add.s64 	%rd82, %rd80, %rd59;
	shl.b64 	%rd83, %rd82, 3;
	add.s64 	%rd84, %rd1, %rd83;
	ld.global.f64 	%fd161, [%rd84+24];
	add.s32 	%r91, %r123, 3;
	st.local.u32 	[%rd6], %r91;
	st.local.f64 	[%rd6+8], %fd161;
	st.local.f64 	[%rd6+16], %fd33;
	cvt.u32.u16 	%r92, %rs6;
	st.local.u32 	[%rd6+24], %r92;
	cvta.global.u64 	%rd86, %rd51;
	{ // callseq 6, 0
	.param .b64 param0;
	st.param.b64 	[param0], %rd86;
	.param .b64 param1;
	st.param.b64 	[param1], %rd29;
	.param .b32 retval0;
	call.uni (retval0), 
	vprintf, 
	(
	param0, 
	param1
	);
	ld.param.b32 	%r93, [retval0];
	} // callseq 6
$L__BB0_57:
	ld.global.u8 	%rs48, [%rd19+3];
	cvt.rn.f64.u16 	%fd162, %rs48;
	ld.global.f64 	%fd163, [%rd20+24];
	fma.rn.f64 	%fd38, %fd34, %fd162, %fd163;
	st.global.f64 	[%rd20+24], %fd38;
	@%p26 bra 	$L__BB0_60;
	ld.global.u8 	%rs49, [%rd19+3];
	setp.eq.s16 	%p41, %rs49, 0;
	@%p41 bra 	$L__BB0_60;
	st.local.f64 	[%rd6], %fd38;
	cvta.global.u64 	%rd89, %rd55;
	{ // callseq 7, 0
	.param .b64 param0;
	st.param.b64 	[param0], %rd89;
	.param .b64 param1;
	st.param.b64 	[param1], %rd29;
	.param .b32 retval0;
	call.uni (retval0), 
	vprintf, 
	(
	param0, 
	param1
	);
	ld.param.b32 	%r95, [retval0];
	} // callseq 7
$L__BB0_60:
	ld.param.u32 	%r111, [_Z19cuda_update_weightsiPdPhhS_S_S__param_0];
	add.s32 	%r123, %r123, 4;
	and.b32  	%r127, %r111, 2147483644;
	setp.ne.s32 	%p42, %r123, %r127;
	@%p42 bra 	$L__BB0_36;
$L__BB0_61:
	ld.param.u32 	%r112, [_Z19cuda_update_weightsiPdPhhS_S_S__param_0];
	and.b32  	%r40, %r112, 3;
	setp.eq.s32 	%p43, %r40, 0;
	@%p43 bra 	$L__BB0_70;
	add.s32 	%r126, %r127, %r2;
	cvt.u64.u32 	%rd91, %r127;
	add.s64 	%rd108, %rd2, %rd91;
	neg.s32 	%r125, %r40;
	mov.u64 	%rd94, $str;
	add.u64 	%rd96, %SP, 0;
	mov.u64 	%rd99, $str$1;
$L__BB0_63:
	.pragma "nounroll";
	setp.ne.s32 	%p44, %r1, 1;
	ld.global.u8 	%rs7, [%rd108];
	mov.u16 	%rs56, %rs7;
	@%p44 bra 	$L__BB0_66;
	setp.eq.s16 	%p45, %rs7, 0;
	mov.b16 	%rs56, 0;
	@%p45 bra 	$L__BB0_66;
	mul.wide.u32 	%rd92, %r126, 8;
	add.s64 	%rd93, %rd1, %rd92;
	ld.global.f64 	%fd164, [%rd93];
	st.local.u32 	[%rd6], %r127;
	st.local.f64 	[%rd6+8], %fd164;
	st.local.f64 	[%rd6+16], %fd33;
	cvt.u32.u16 	%r97, %rs7;
	and.b32  	%r98, %r97, 255;
	st.local.u32 	[%rd6+24], %r98;
	cvta.global.u64 	%rd95, %rd94;
	{ // callseq 8, 0
	.param .b64 param0;
	st.param.b64 	[param0], %rd95;
	.param .b64 param1;
	st.param.b64 	[param1], %rd96;
	.param .b32 retval0;
	call.uni (retval0), 
	vprintf, 
	(
	param0, 
	param1
	);
	ld.param.b32 	%r99, [retval0];
	} // callseq 8
	ld.global.u8 	%rs56, [%rd108];
$L__BB0_66:
	mul.wide.s32 	%rd97, %r126, 8;
	add.s64 	%rd98, %rd1, %rd97;
	and.b16  	%rs52, %rs56, 255;
	cvt.rn.f64.u16 	%fd165, %rs52;
	ld.global.f64 	%fd166, [%rd98];
	fma.rn.f64 	%fd39, %fd34, %fd165, %fd166;
	st.global.f64 	[%rd98], %fd39;
	@%p44 bra 	$L__BB0_69;
	ld.global.u8 	%rs53, [%rd108];
	setp.eq.s16 	%p47, %rs53, 0;
	@%p47 bra 	$L__BB0_69;
	st.local.f64 	[%rd6], %fd39;
	cvta.global.u64 	%rd100, %rd99;
	{ // callseq 9, 0
	.param .b64 param0;
	st.param.b64 	[param0], %rd100;
	.param .b64 param1;
	st.param.b64 	[param1], %rd96;
	.param .b32 retval0;
	call.uni (retval0), 
	vprintf, 
	(
	param0, 
	param1
	);
	ld.param.b32 	%r101, [retval0];
	} // callseq 9
$L__BB0_69:
	add.s32 	%r127, %r127, 1;
	add.s32 	%r126, %r126, 1;
	add.s64 	%rd108, %rd108, 1;
	add.s32 	%r125, %r125, 1;
	setp.ne.s32 	%p48, %r125, 0;
	@%p48 bra 	$L__BB0_63;
$L__BB0_70:
	setp.ne.s32 	%p49, %r1, 0;
	bar.sync 	0;
	@%p49 bra 	$L__BB0_72;
	mov.b64 	%rd102, 4503599627370496;
	st.global.u64 	[%rd4], %rd102;
	mov.b64 	%rd103, 0;
	st.global.u64 	[%rd3], %rd103;
$L__BB0_72:
	ret;

}


// ===== COMPILED SASS (sm_100) =====

	.target	sm_100

	.elftype	@"ET_EXEC"


//--------------------- .note.nv.tkinfo           --------------------------
	.section	.note.nv.tkinfo,"",@"SHT_NOTE"
	.sectionflags	@"SHF_NOTE_NV_TKINFO"
	.tkinfo
        /*0018*/ 	.word	0x00000002
        /*0030*/ 	.string	""
        /*0030*/ 	.string	"ptxas"
        /*0030*/ 	.string	"Cuda compilation tools, release 13.0, V13.0.88"
        /*0030*/ 	.string	"Build cuda_13.0.r13.0/compiler.36424714_0"
        /*0030*/ 	.string	"-arch sm_100 -m 64 "



//--------------------- .note.nv.cuinfo           --------------------------
	.section	.note.nv.cuinfo,"",@"SHT_NOTE"
	.sectionflags	@"SHF_NOTE_NV_CUINFO"
        /*0018*/ 	.short	0x0002
        /*001a*/ 	.short	0x0064
        /*001c*/ 	.short	0x0082
	.zero		2


//--------------------- .nv.info                  --------------------------
	.section	.nv.info,"",@"SHT_CUDA_INFO"
	.align	4


	//----- nvinfo : EIATTR_REGCOUNT
	.align		4
        /*0000*/ 	.byte	0x04, 0x2f
        /*0002*/ 	.short	(.L_3 - .L_2)
	.align		4
.L_2:
        /*0004*/ 	.word	index@(_Z19cuda_update_weightsiPdPhhS_S_S_)
        /*0008*/ 	.word	0x00000020


	//----- nvinfo : EIATTR_FRAME_SIZE
	.align		4
.L_3:
        /*000c*/ 	.byte	0x04, 0x11
        /*000e*/ 	.short	(.L_5 - .L_4)
	.align		4
.L_4:
        /*0010*/ 	.word	index@($__internal_0_$__cuda_sm20_div_rn_f64_full)
        /*0014*/ 	.word	0x00000020


	//----- nvinfo : EIATTR_FRAME_SIZE
	.align		4
.L_5:
        /*0018*/ 	.byte	0x04, 0x11
        /*001a*/ 	.short	(.L_7 - .L_6)
	.align		4
.L_6:
        /*001c*/ 	.word	index@(_Z19cuda_update_weightsiPdPhhS_S_S_)
        /*0020*/ 	.word	0x00000020


	//----- nvinfo : EIATTR_MIN_STACK_SIZE
	.align		4
.L_7:
        /*0024*/ 	.byte	0x04, 0x12
        /*0026*/ 	.short	(.L_9 - .L_8)
	.align		4
.L_8:
        /*0028*/ 	.word	index@(_Z19cuda_update_weightsiPdPhhS_S_S_)
        /*002c*/ 	.word	0x00000020
.L_9:


//--------------------- .nv.compat                --------------------------
	.section	.nv.compat,"",@"SHT_CUDA_COMPAT_INFO"
	.align	4
        /*0000*/ 	.byte	0x02, 0x09, 0x00, 0x00, 0x02, 0x02, 0x01, 0x00, 0x02, 0x05, 0x05, 0x00, 0x03, 0x07, 0x01, 0x01
        /*0010*/ 	.byte	0x02, 0x03, 0x00, 0x00, 0x02, 0x06, 0x01, 0x00, 0x04, 0x0b, 0x08, 0x00, 0x01, 0x00, 0x00, 0x00
        /*0020*/ 	.byte	0x00, 0x00, 0x00, 0x00


//--------------------- .nv.info._Z19cuda_update_weightsiPdPhhS_S_S_ --------------------------
	.section	.nv.info._Z19cuda_update_weightsiPdPhhS_S_S_,"",@"SHT_CUDA_INFO"
	.sectionflags	@""
	.align	4


	//----- nvinfo : EIATTR_CUDA_API_VERSION
	.align		4
        /*0000*/ 	.byte	0x04, 0x37
        /*0002*/ 	.short	(.L_11 - .L_10)
.L_10:
        /*0004*/ 	.word	0x00000082


	//----- nvinfo : EIATTR_KPARAM_INFO
	.align		4
.L_11:
        /*0008*/ 	.byte	0x04, 0x17
        /*000a*/ 	.short	(.L_13 - .L_12)
.L_12:
        /*000c*/ 	.word	0x00000000
        /*0010*/ 	.short	0x0006
        /*0012*/ 	.short	0x0030
        /*0014*/ 	.byte	0x00, 0xf5, 0x21, 0x00


	//----- nvinfo : EIATTR_KPARAM_INFO
	.align		4
.L_13:
        /*0018*/ 	.byte	0x04, 0x17
        /*001a*/ 	.short	(.L_15 - .L_14)
.L_14:
        /*001c*/ 	.word	0x00000000
        /*0020*/ 	.short	0x0005
        /*0022*/ 	.short	0x0028
        /*0024*/ 	.byte	0x00, 0xf5, 0x21, 0x00


	//----- nvinfo : EIATTR_KPARAM_INFO
	.align		4
.L_15:
        /*0028*/ 	.byte	0x04, 0x17
        /*002a*/ 	.short	(.L_17 - .L_16)
.L_16:
        /*002c*/ 	.word	0x00000000
        /*0030*/ 	.short	0x0004
        /*0032*/ 	.short	0x0020
        /*0034*/ 	.byte	0x00, 0xf5, 0x21, 0x00


	//----- nvinfo : EIATTR_KPARAM_INFO
	.align		4
.L_17:
        /*0038*/ 	.byte	0x04, 0x17
        /*003a*/ 	.short	(.L_19 - .L_18)
.L_18:
        /*003c*/ 	.word	0x00000000
        /*0040*/ 	.short	0x0003
        /*0042*/ 	.short	0x0018
        /*0044*/ 	.byte	0x00, 0xf0, 0x05, 0x00


	//----- nvinfo : EIATTR_KPARAM_INFO
	.align		4
.L_19:
        /*0048*/ 	.byte	0x04, 0x17
        /*004a*/ 	.short	(.L_21 - .L_20)
.L_20:
        /*004c*/ 	.word	0x00000000
        /*0050*/ 	.short	0x0002
        /*0052*/ 	.short	0x0010
        /*0054*/ 	.byte	0x00, 0xf5, 0x21, 0x00


	//----- nvinfo : EIATTR_KPARAM_INFO
	.align		4
.L_21:
        /*0058*/ 	.byte	0x04, 0x17
        /*005a*/ 	.short	(.L_23 - .L_22)
.L_22:
        /*005c*/ 	.word	0x00000000
        /*0060*/ 	.short	0x0001
        /*0062*/ 	.short	0x0008
        /*0064*/ 	.byte	0x00, 0xf5, 0x21, 0x00


	//----- nvinfo : EIATTR_KPARAM_INFO
	.align		4
.L_23:
        /*0068*/ 	.byte	0x04, 0x17
        /*006a*/ 	.short	(.L_25 - .L_24)
.L_24:
        /*006c*/ 	.word	0x00000000
        /*0070*/ 	.short	0x0000
        /*0072*/ 	.short	0x0000
        /*0074*/ 	.byte	0x00, 0xf0, 0x11, 0x00


	//----- nvinfo : EIATTR_SPARSE_MMA_MASK
	.align		4
.L_25:
        /*0078*/ 	.byte	0x03, 0x50
        /*007a*/ 	.short	0x0000


	//----- nvinfo : EIATTR_MAXREG_COUNT
	.align		4
        /*007c*/ 	.byte	0x03, 0x1b
        /*007e*/ 	.short	0x00ff


	//----- nvinfo : EIATTR_NUM_BARRIERS
	.align		4
        /*0080*/ 	.byte	0x02, 0x4c
        /*0082*/ 	.byte	0x01
	.zero		1


	//----- nvinfo : EIATTR_EXTERNS
	.align		4
        /*0084*/ 	.byte	0x04, 0x0f
        /*0086*/ 	.short	(.L_27 - .L_26)


	//   ....[0]....
	.align		4
.L_26:
        /*0088*/ 	.word	index@(vprintf)


	//----- nvinfo : EIATTR_MERCURY_ISA_VERSION
	.align		4
.L_27:
        /*008c*/ 	.byte	0x03, 0x5f
        /*008e*/ 	.short	0x0101


	//----- nvinfo : EIATTR_VRC_CTA_INIT_COUNT
	.align		4
        /*0090*/ 	.byte	0x02, 0x4a
	.zero		1
	.zero		1


	//----- nvinfo : EIATTR_SYSCALL_OFFSETS
	.align		4
        /*0094*/ 	.byte	0x04, 0x46
        /*0096*/ 	.short	(.L_29 - .L_28)


	//   ....[0]....
.L_28:
        /*0098*/ 	.word	0x000023b0


	//   ....[1]....
        /*009c*/ 	.word	0x00002560


	//   ....[2]....
        /*00a0*/ 	.word	0x000026d0


	//   ....[3]....
        /*00a4*/ 	.word	0x00002840


	//   ....[4]....
        /*00a8*/ 	.word	0x000029b0


	//   ....[5]....
        /*00ac*/ 	.word	0x00002b20


	//   ....[6]....
        /*00b0*/ 	.word	0x00002c90


	//   ....[7]....
        /*00b4*/ 	.word	0x00002df0


	//   ....[8]....
        /*00b8*/ 	.word	0x000030b0


	//   ....[9]....
        /*00bc*/ 	.word	0x00003240


	//----- nvinfo : EIATTR_EXIT_INSTR_OFFSETS
	.align		4
.L_29:
        /*00c0*/ 	.byte	0x04, 0x1c
        /*00c2*/ 	.short	(.L_31 - .L_30)


	//   ....[0]....
.L_30:
        /*00c4*/ 	.word	0x00003300


	//   ....[1]....
        /*00c8*/ 	.word	0x00003370


	//----- nvinfo : EIATTR_CRS_STACK_SIZE
	.align		4
.L_31:
        /*00cc*/ 	.byte	0x04, 0x1e
        /*00ce*/ 	.short	(.L_33 - .L_32)
.L_32:
        /*00d0*/ 	.word	0x00000000


	//----- nvinfo : EIATTR_CBANK_PARAM_SIZE
	.align		4
.L_33:
        /*00d4*/ 	.byte	0x03, 0x19
        /*00d6*/ 	.short	0x0038


	//----- nvinfo : EIATTR_PARAM_CBANK
	.align		4
        /*00d8*/ 	.byte	0x04, 0x0a
        /*00da*/ 	.short	(.L_35 - .L_34)
	.align		4
.L_34:
        /*00dc*/ 	.word	index@(.nv.constant0._Z19cuda_update_weightsiPdPhhS_S_S_)
        /*00e0*/ 	.short	0x0380
        /*00e2*/ 	.short	0x0038


	//----- nvinfo : EIATTR_SW_WAR
	.align		4
.L_35:
        /*00e4*/ 	.byte	0x04, 0x36
        /*00e6*/ 	.short	(.L_37 - .L_36)
.L_36:
        /*00e8*/ 	.word	0x00000008
.L_37:


//--------------------- .nv.callgraph             --------------------------
	.section	.nv.callgraph,"",@"SHT_CUDA_CALLGRAPH"
	.align	4
	.sectionentsize	8
	.align		4
        /*0000*/ 	.word	0x00000000
	.align		4
        /*0004*/ 	.word	0xffffffff
	.align		4
        /*0008*/ 	.word	index@(_Z19cuda_update_weightsiPdPhhS_S_S_)
	.align		4
        /*000c*/ 	.word	index@(vprintf)
	.align		4
        /*0010*/ 	.word	0x00000000
	.align		4
        /*0014*/ 	.word	0xfffffffe
	.align		4
        /*0018*/ 	.word	0x00000000
	.align		4
        /*001c*/ 	.word	0xfffffffd
	.align		4
        /*0020*/ 	.word	0x00000000
	.align		4
        /*0024*/ 	.word	0xfffffffc


//--------------------- .nv.constant4             --------------------------
	.section	.nv.constant4,"a",@progbits
	.align	8
	.align		8
.nv.constant4:
        /*0000*/ 	.dword	vprintf
	.align		8
        /*0008*/ 	.dword	$str
	.align		8
        /*0010*/ 	.dword	$str$1


//--------------------- .text._Z19cuda_update_weightsiPdPhhS_S_S_ --------------------------
	.section	.text._Z19cuda_update_weightsiPdPhhS_S_S_,"ax",@progbits
	.align	128
        .global         _Z19cuda_update_weightsiPdPhhS_S_S_
        .type           _Z19cuda_update_weightsiPdPhhS_S_S_,@function
        .size           _Z19cuda_update_weightsiPdPhhS_S_S_,(.L_x_51 - _Z19cuda_update_weightsiPdPhhS_S_S_)
        .other          _Z19cuda_update_weightsiPdPhhS_S_S_,@"STO_CUDA_ENTRY STV_DEFAULT"
_Z19cuda_update_weightsiPdPhhS_S_S_:
.text._Z19cuda_update_weightsiPdPhhS_S_S_:
[----:B------:R-:W0:Y:S01]  /*0000*/  LDC R1, c[0x0][0x37c] ;  /* 0x0000df00ff017b82 */ /* 0x000e220000000800 */
[----:B------:R-:W1:Y:S01]  /*0010*/  S2R R25, SR_TID.X ;  /* 0x0000000000197919 */ /* 0x000e620000002100 */
[----:B------:R-:W2:Y:S01]  /*0020*/  LDCU UR7, c[0x0][0x380] ;  /* 0x00007000ff0777ac */ /* 0x000ea20008000800 */
[----:B0-----:R-:W-:Y:S01]  /*0030*/  VIADD R1, R1, 0xffffffe0 ;  /* 0xffffffe001017836 */ /* 0x001fe20000000000 */
[----:B------:R-:W-:Y:S01]  /*0040*/  CS2R R10, SRZ ;  /* 0x00000000000a7805 */ /* 0x000fe2000001ff00 */
[----:B------:R-:W0:Y:S01]  /*0050*/  LDCU UR4, c[0x0][0x2f8] ;  /* 0x00005f00ff0477ac */ /* 0x000e220008000800 */
[----:B------:R-:W3:Y:S01]  /*0060*/  LDCU UR5, c[0x0][0x2fc] ;  /* 0x00005f80ff0577ac */ /* 0x000ee20008000800 */
[----:B------:R-:W4:Y:S01]  /*0070*/  LDCU.64 UR36, c[0x0][0x358] ;  /* 0x00006b00ff2477ac */ /* 0x000f220008000a00 */
[----:B--2---:R-:W-:Y:S01]  /*0080*/  UISETP.GE.AND UP0, UPT, UR7, 0x1, UPT ;  /* 0x000000010700788c */ /* 0x004fe2000bf06270 */
[----:B0-----:R-:W-:-:S05]  /*0090*/  IADD3 R22, P0, PT, R1, UR4, RZ ;  /* 0x0000000401167c10 */ /* 0x001fca000ff1e0ff */
[----:B---3--:R-:W-:Y:S02]  /*00a0*/  IMAD.X R2, RZ, RZ, UR5, P0 ;  /* 0x00000005ff027e24 */ /* 0x008fe400080e06ff */
[----:B-1----:R-:W-:Y:S01]  /*00b0*/  IMAD R23, R25, UR7, RZ ;  /* 0x0000000719177c24 */ /* 0x002fe2000f8e02ff */
[----:B----4-:R-:W-:Y:S06]  /*00c0*/  BRA.U !UP0, `(.L_x_0) ;  /* 0x0000000908d87547 */ /* 0x010fec000b800000 */
[----:B------:R-:W-:Y:S01]  /*00d0*/  UISETP.GE.U32.AND UP1, UPT, UR7, 0x10, UPT ;  /* 0x000000100700788c */ /* 0x000fe2000bf26070 */
[----:B------:R-:W-:Y:S01]  /*00e0*/  CS2R R10, SRZ ;  /* 0x00000000000a7805 */ /* 0x000fe2000001ff00 */
[----:B------:R-:W-:Y:S01]  /*00f0*/  ULOP3.LUT UP0, UR10, UR7, 0xf, URZ, 0xc0, !UPT ;  /* 0x0000000f070a7892 */ /* 0x000fe2000f80c0ff */
[----:B------:R-:W-:-:S06]  /*0100*/  UMOV UR4, URZ ;  /* 0x000000ff00047c82 */ /* 0x000fcc0008000000 */
[----:B------:R-:W-:Y:S05]  /*0110*/  BRA.U !UP1, `(.L_x_1) ;  /* 0x0000000509447547 */ /* 0x000fea000b800000 */
[----:B------:R-:W0:Y:S01]  /*0120*/  LDCU.64 UR8, c[0x0][0x390] ;  /* 0x00007200ff0877ac */ /* 0x000e220008000a00 */
[----:B------:R-:W-:Y:S01]  /*0130*/  IMAD.MOV.U32 R0, RZ, RZ, R23 ;  /* 0x000000ffff007224 */ /* 0x000fe200078e0017 */
[----:B------:R-:W-:Y:S01]  /*0140*/  CS2R R10, SRZ ;  /* 0x00000000000a7805 */ /* 0x000fe2000001ff00 */
[----:B------:R-:W-:Y:S02]  /*0150*/  ULOP3.LUT UR4, UR7, 0x7ffffff0, URZ, 0xc0, !UPT ;  /* 0x7ffffff007047892 */ /* 0x000fe4000f8ec0ff */
[----:B0-----:R-:W-:Y:S02]  /*0160*/  UIADD3 UR5, UP1, UPT, UR8, 0x7, URZ ;  /* 0x0000000708057890 */ /* 0x001fe4000ff3e0ff */
[----:B------:R-:W-:Y:S02]  /*0170*/  UIADD3 UR8, UPT, UPT, -UR4, URZ, URZ ;  /* 0x000000ff04087290 */ /* 0x000fe4000fffe1ff */
[----:B------:R-:W-:Y:S02]  /*0180*/  UIADD3.X UR6, UPT, UPT, URZ, UR9, URZ, UP1, !UPT ;  /* 0x00000009ff067290 */ /* 0x000fe40008ffe4ff */
[----:B------:R-:W-:-:S04]  /*0190*/  IMAD.U32 R4, RZ, RZ, UR5 ;  /* 0x00000005ff047e24 */ /* 0x000fc8000f8e00ff */
[----:B------:R-:W-:-:S07]  /*01a0*/  MOV R5, UR6 ;  /* 0x0000000600057c02 */ /* 0x000fce0008000f00 */
.L_x_2:
[----:B------:R-:W0:Y:S01]  /*01b0*/  LDC.64 R6, c[0x0][0x388] ;  /* 0x0000e200ff067b82 */ /* 0x000e220000000a00 */
[----:B------:R-:W2:Y:S04]  /*01c0*/  LDG.E.U8 R26, desc[UR36][R4.64+-0x7] ;  /* 0xfffff924041a7981 */ /* 0x000ea8000c1e1100 */
[----:B------:R-:W3:Y:S04]  /*01d0*/  LDG.E.U8 R20, desc[UR36][R4.64+-0x6] ;  /* 0xfffffa2404147981 */ /* 0x000ee8000c1e1100 */
[----:B------:R-:W4:Y:S04]  /*01e0*/  LDG.E.U8 R28, desc[UR36][R4.64+-0x5] ;  /* 0xfffffb24041c7981 */ /* 0x000f28000c1e1100 */
[----:B------:R-:W5:Y:S04]  /*01f0*/  LDG.E.U8 R21, desc[UR36][R4.64+-0x4] ;  /* 0xfffffc2404157981 */ /* 0x000f68000c1e1100 */
[----:B------:R-:W5:Y:S04]  /*0200*/  LDG.E.U8 R3, desc[UR36][R4.64+-0x3] ;  /* 0xfffffd2404037981 */ /* 0x000f68000c1e1100 */
[----:B------:R-:W5:Y:S01]  /*0210*/  LDG.E.U8 R24, desc[UR36][R4.64+-0x1] ;  /* 0xffffff2404187981 */ /* 0x000f62000c1e1100 */
[----:B0-----:R-:W-:-:S03]  /*0220*/  IMAD.WIDE R6, R0, 0x8, R6 ;  /* 0x0000000800067825 */ /* 0x001fc600078e0206 */
[----:B------:R-:W5:Y:S04]  /*0230*/  LDG.E.U8 R29, desc[UR36][R4.64] ;  /* 0x00000024041d7981 */ /* 0x000f68000c1e1100 */
[----:B------:R-:W3:Y:S04]  /*0240*/  LDG.E.64 R14, desc[UR36][R6.64] ;  /* 0x00000024060e7981 */ /* 0x000ee8000c1e1b00 */
[----:B------:R-:W4:Y:S04]  /*0250*/  LDG.E.64 R8, desc[UR36][R6.64+0x8] ;  /* 0x0000082406087981 */ /* 0x000f28000c1e1b00 */
[----:B------:R-:W5:Y:S04]  /*0260*/  LDG.E.64 R18, desc[UR36][R6.64+0x10] ;  /* 0x0000102406127981 */ /* 0x000f68000c1e1b00 */
[----:B------:R-:W5:Y:S01]  /*0270*/  LDG.E.64 R16, desc[UR36][R6.64+0x18] ;  /* 0x0000182406107981 */ /* 0x000f62000c1e1b00 */
[----:B--2---:R0:W3:Y:S03]  /*0280*/  I2F.F64.U16 R12, R26 ;  /* 0x0000001a000c7312 */ /* 0x0040e60000101800 */
[----:B0-----:R-:W2:Y:S01]  /*0290*/  LDG.E.64 R26, desc[UR36][R6.64+0x30] ;  /* 0x00003024061a7981 */ /* 0x001ea2000c1e1b00 */
[----:B---3--:R-:W-:-:S03]  /*02a0*/  DFMA R10, R14, R12, R10 ;  /* 0x0000000c0e0a722b */ /* 0x008fc6000000000a */
[----:B------:R-:W3:Y:S01]  /*02b0*/  LDG.E.64 R12, desc[UR36][R6.64+0x20] ;  /* 0x00002024060c7981 */ /* 0x000ee2000c1e1b00 */
[----:B------:R0:W4:Y:S03]  /*02c0*/  I2F.F64.U16 R14, R20 ;  /* 0x00000014000e7312 */ /* 0x0001260000101800 */
[----:B0-----:R-:W2:Y:S01]  /*02d0*/  LDG.E.U8 R20, desc[UR36][R4.64+-0x2] ;  /* 0xfffffe2404147981 */ /* 0x001ea2000c1e1100 */
[----:B----4-:R-:W-:-:S03]  /*02e0*/  DFMA R14, R8, R14, R10 ;  /* 0x0000000e080e722b */ /* 0x010fc6000000000a */
[----:B------:R-:W4:Y:S01]  /*02f0*/  LDG.E.64 R8, desc[UR36][R6.64+0x28] ;  /* 0x0000282406087981 */ /* 0x000f22000c1e1b00 */
[----:B------:R0:W5:Y:S03]  /*0300*/  I2F.F64.U16 R10, R28 ;  /* 0x0000001c000a7312 */ /* 0x0001660000101800 */
[----:B0-----:R-:W4:Y:S01]  /*0310*/  LDG.E.U8 R28, desc[UR36][R4.64+0x2] ;  /* 0x00000224041c7981 */ /* 0x001f22000c1e1100 */
[----:B-----5:R-:W-:-:S04]  /*0320*/  DFMA R18, R18, R10, R14 ;  /* 0x0000000a1212722b */ /* 0x020fc8000000000e */
[----:B------:R0:W1:Y:S08]  /*0330*/  I2F.F64.U16 R14, R21 ;  /* 0x00000015000e7312 */ /* 0x0000700000101800 */
[----:B------:R5:W3:Y:S01]  /*0340*/  I2F.F64.U16 R10, R3 ;  /* 0x00000003000a7312 */ /* 0x000ae20000101800 */
[----:B0-----:R-:W4:Y:S01]  /*0350*/  LDG.E.U8 R21, desc[UR36][R4.64+0x1] ;  /* 0x0000012404157981 */ /* 0x001f22000c1e1100 */
[----:B-1----:R-:W-:-:S03]  /*0360*/  DFMA R14, R16, R14, R18 ;  /* 0x0000000e100e722b */ /* 0x002fc60000000012 */
[----:B-----5:R-:W5:Y:S05]  /*0370*/  LDG.E.U8 R3, desc[UR36][R4.64+0x3] ;  /* 0x0000032404037981 */ /* 0x020f6a000c1e1100 */
[----:B---3--:R-:W-:Y:S02]  /*0380*/  DFMA R12, R12, R10, R14 ;  /* 0x0000000a0c0c722b */ /* 0x008fe4000000000e */
[----:B------:R-:W3:Y:S04]  /*0390*/  LDG.E.64 R14, desc[UR36][R6.64+0x38] ;  /* 0x00003824060e7981 */ /* 0x000ee8000c1e1b00 */
[----:B------:R-:W5:Y:S01]  /*03a0*/  LDG.E.64 R10, desc[UR36][R6.64+0x40] ;  /* 0x00004024060a7981 */ /* 0x000f62000c1e1b00 */
[----:B--2---:R0:W4:Y:S08]  /*03b0*/  I2F.F64.U16 R16, R20 ;  /* 0x0000001400107312 */ /* 0x0041300000101800 */
[----:B------:R-:W-:Y:S01]  /*03c0*/  I2F.F64.U16 R18, R29 ;  /* 0x0000001d00127312 */ /* 0x000fe20000101800 */
[----:B0-----:R-:W2:Y:S01]  /*03d0*/  LDG.E.U8 R20, desc[UR36][R4.64+0x4] ;  /* 0x0000042404147981 */ /* 0x001ea2000c1e1100 */
[----:B----4-:R-:W-:-:S03]  /*03e0*/  DFMA R16, R8, R16, R12 ;  /* 0x000000100810722b */ /* 0x010fc6000000000c */
[----:B------:R-:W4:Y:S03]  /*03f0*/  LDG.E.64 R12, desc[UR36][R6.64+0x48] ;  /* 0x00004824060c7981 */ /* 0x000f26000c1e1b00 */
[----:B------:R0:W1:Y:S02]  /*0400*/  I2F.F64.U16 R8, R24 ;  /* 0x0000001800087312 */ /* 0x0000640000101800 */
[----:B0-----:R-:W2:Y:S01]  /*0410*/  LDG.E.U8 R24, desc[UR36][R4.64+0x6] ;  /* 0x0000062404187981 */ /* 0x001ea2000c1e1100 */
[----:B-1----:R-:W-:-:S03]  /*0420*/  DFMA R26, R26, R8, R16 ;  /* 0x000000081a1a722b */ /* 0x002fc60000000010 */
[----:B------:R-:W2:Y:S02]  /*0430*/  LDG.E.64 R8, desc[UR36][R6.64+0x50] ;  /* 0x0000502406087981 */ /* 0x000ea4000c1e1b00 */
[----:B------:R0:W5:Y:S02]  /*0440*/  I2F.F64.U16 R16, R21 ;  /* 0x0000001500107312 */ /* 0x0001640000101800 */
[----:B0-----:R-:W2:Y:S01]  /*0450*/  LDG.E.U8 R21, desc[UR36][R4.64+0x7] ;  /* 0x0000072404157981 */ /* 0x001ea2000c1e1100 */
[----:B---3--:R-:W-:-:S05]  /*0460*/  DFMA R18, R14, R18, R26 ;  /* 0x000000120e12722b */ /* 0x008fca000000001a */
[----:B------:R-:W4:Y:S01]  /*0470*/  I2F.F64.U16 R14, R28 ;  /* 0x0000001c000e7312 */ /* 0x000f220000101800 */
[----:B------:R-:W3:Y:S02]  /*0480*/  LDG.E.U8 R26, desc[UR36][R4.64+0x5] ;  /* 0x00000524041a7981 */ /* 0x000ee4000c1e1100 */
[----:B-----5:R-:W-:Y:S02]  /*0490*/  DFMA R16, R10, R16, R18 ;  /* 0x000000100a10722b */ /* 0x020fe40000000012 */
[----:B------:R-:W5:Y:S04]  /*04a0*/  LDG.E.64 R10, desc[UR36][R6.64+0x58] ;  /* 0x00005824060a7981 */ /* 0x000f68000c1e1b00 */
[----:B------:R-:W5:Y:S02]  /*04b0*/  LDG.E.64 R18, desc[UR36][R6.64+0x68] ;  /* 0x0000682406127981 */ /* 0x000f64000c1e1b00 */
[----:B----4-:R-:W-:-:S02]  /*04c0*/  DFMA R12, R12, R14, R16 ;  /* 0x0000000e0c0c722b */ /* 0x010fc40000000010 */
[----:B------:R-:W4:Y:S01]  /*04d0*/  LDG.E.64 R14, desc[UR36][R6.64+0x60] ;  /* 0x00006024060e7981 */ /* 0x000f22000c1e1b00 */
[----:B------:R0:W2:Y:S03]  /*04e0*/  I2F.F64.U16 R16, R3 ;  /* 0x0000000300107312 */ /* 0x0000a60000101800 */
[----:B0-----:R0:W4:Y:S02]  /*04f0*/  LDG.E.U8 R3, desc[UR36][R4.64+0x8] ;  /* 0x0000082404037981 */ /* 0x001124000c1e1100 */
[----:B--2---:R-:W-:Y:S02]  /*0500*/  DFMA R12, R8, R16, R12 ;  /* 0x00000010080c722b */ /* 0x004fe4000000000c */
[----:B------:R-:W2:Y:S04]  /*0510*/  LDG.E.64 R8, desc[UR36][R6.64+0x70] ;  /* 0x0000702406087981 */ /* 0x000ea8000c1e1b00 */
[----:B------:R-:W2:Y:S01]  /*0520*/  LDG.E.64 R16, desc[UR36][R6.64+0x78] ;  /* 0x0000782406107981 */ /* 0x000ea2000c1e1b00 */
[----:B------:R-:W5:Y:S01]  /*0530*/  I2F.F64.U16 R28, R20 ;  /* 0x00000014001c7312 */ /* 0x000f620000101800 */
[----:B------:R-:W-:-:S04]  /*0540*/  UIADD3 UR8, UPT, UPT, UR8, 0x10, URZ ;  /* 0x0000001008087890 */ /* 0x000fc8000fffe0ff */
[----:B------:R-:W-:Y:S01]  /*0550*/  UISETP.NE.AND UP1, UPT, UR8, URZ, UPT ;  /* 0x000000ff0800728c */ /* 0x000fe2000bf25270 */
[----:B0-----:R-:W-:Y:S01]  /*0560*/  IADD3 R4, P0, PT, R4, 0x10, RZ ;  /* 0x0000001004047810 */ /* 0x001fe20007f1e0ff */
[----:B------:R-:W-:-:S04]  /*0570*/  VIADD R0, R0, 0x10 ;  /* 0x0000001000007836 */ /* 0x000fc80000000000 */
[----:B------:R-:W-:Y:S01]  /*0580*/  IMAD.X R5, RZ, RZ, R5, P0 ;  /* 0x000000ffff057224 */ /* 0x000fe200000e0605 */
[----:B---3--:R-:W4:Y:S01]  /*0590*/  I2F.F64.U16 R26, R26 ;  /* 0x0000001a001a7312 */ /* 0x008f220000101800 */
[----:B-----5:R-:W-:-:S07]  /*05a0*/  DFMA R10, R10, R28, R12 ;  /* 0x0000001c0a0a722b */ /* 0x020fce000000000c */
[----:B------:R-:W0:Y:S01]  /*05b0*/  I2F.F64.U16 R12, R24 ;  /* 0x00000018000c7312 */ /* 0x000e220000101800 */
[----:B----4-:R-:W-:-:S07]  /*05c0*/  DFMA R14, R14, R26, R10 ;  /* 0x0000001a0e0e722b */ /* 0x010fce000000000a */
[----:B------:R-:W2:Y:S01]  /*05d0*/  I2F.F64.U16 R10, R21 ;  /* 0x00000015000a7312 */ /* 0x000ea20000101800 */
[----:B0-----:R-:W-:-:S07]  /*05e0*/  DFMA R12, R18, R12, R14 ;  /* 0x0000000c120c722b */ /* 0x001fce000000000e */
[----:B------:R-:W0:Y:S01]  /*05f0*/  I2F.F64.U16 R14, R3 ;  /* 0x00000003000e7312 */ /* 0x000e220000101800 */
[----:B--2---:R-:W-:-:S08]  /*0600*/  DFMA R10, R8, R10, R12 ;  /* 0x0000000a080a722b */ /* 0x004fd0000000000c */
[----:B0-----:R-:W-:Y:S01]  /*0610*/  DFMA R10, R16, R14, R10 ;  /* 0x0000000e100a722b */ /* 0x001fe2000000000a */
[----:B------:R-:W-:Y:S10]  /*0620*/  BRA.U UP1, `(.L_x_2) ;  /* 0xfffffff901e07547 */ /* 0x000ff4000b83ffff */
.L_x_1:
[----:B------:R-:W-:Y:S05]  /*0630*/  BRA.U !UP0, `(.L_x_0) ;  /* 0x00000005087c7547 */ /* 0x000fea000b800000 */
[----:B------:R-:W-:Y:S02]  /*0640*/  UISETP.GE.U32.AND UP1, UPT, UR10, 0x8, UPT ;  /* 0x000000080a00788c */ /* 0x000fe4000bf26070 */
[----:B------:R-:W-:-:S04]  /*0650*/  ULOP3.LUT UR11, UR7, 0x7, URZ, 0xc0, !UPT ;  /* 0x00000007070b7892 */ /* 0x000fc8000f8ec0ff */
[----:B------:R-:W-:-:S03]  /*0660*/  UISETP.NE.AND UP0, UPT, UR11, URZ, UPT ;  /* 0x000000ff0b00728c */ /* 0x000fc6000bf05270 */
[----:B------:R-:W-:Y:S08]  /*0670*/  BRA.U !UP1, `(.L_x_3) ;  /* 0x0000000109a47547 */ /* 0x000ff0000b800000 */
[----:B------:R-:W0:Y:S01]  /*0680*/  LDCU.64 UR8, c[0x0][0x390] ;  /* 0x00007200ff0877ac */ /* 0x000e220008000a00 */
[----:B------:R-:W1:Y:S01]  /*0690*/  LDC.64 R6, c[0x0][0x388] ;  /* 0x0000e200ff067b82 */ /* 0x000e620000000a00 */
[----:B0-----:R-:W-:-:S04]  /*06a0*/  UIADD3 UR5, UP1, UPT, UR4, UR8, URZ ;  /* 0x0000000804057290 */ /* 0x001fc8000ff3e0ff */
[----:B------:R-:W-:Y:S02]  /*06b0*/  UIADD3.X UR6, UPT, UPT, URZ, UR9, URZ, UP1, !UPT ;  /* 0x00000009ff067290 */ /* 0x000fe40008ffe4ff */
[----:B------:R-:W-:-:S04]  /*06c0*/  IMAD.U32 R12, RZ, RZ, UR5 ;  /* 0x00000005ff0c7e24 */ /* 0x000fc8000f8e00ff */
[----:B------:R-:W-:-:S05]  /*06d0*/  IMAD.U32 R13, RZ, RZ, UR6 ;  /* 0x00000006ff0d7e24 */ /* 0x000fca000f8e00ff */
[----:B------:R-:W2:Y:S01]  /*06e0*/  LDG.E.U8 R27, desc[UR36][R12.64] ;  /* 0x000000240c1b7981 */ /* 0x000ea2000c1e1100 */
[----:B------:R-:W-:-:S03]  /*06f0*/  IADD3 R3, PT, PT, R23, UR4, RZ ;  /* 0x0000000417037c10 */ /* 0x000fc6000fffe0ff */
[----:B------:R-:W3:Y:S02]  /*0700*/  LDG.E.U8 R14, desc[UR36][R12.64+0x1] ;  /* 0x000001240c0e7981 */ /* 0x000ee4000c1e1100 */
[----:B-1----:R-:W-:Y:S02]  /*0710*/  IMAD.WIDE R6, R3, 0x8, R6 ;  /* 0x0000000803067825 */ /* 0x002fe400078e0206 */
[----:B------:R-:W4:Y:S04]  /*0720*/  LDG.E.U8 R0, desc[UR36][R12.64+0x2] ;  /* 0x000002240c007981 */ /* 0x000f28000c1e1100 */
[----:B------:R-:W5:Y:S04]  /*0730*/  LDG.E.64 R18, desc[UR36][R6.64] ;  /* 0x0000002406127981 */ /* 0x000f68000c1e1b00 */
[----:B------:R-:W4:Y:S04]  /*0740*/  LDG.E.64 R8, desc[UR36][R6.64+0x8] ;  /* 0x0000082406087981 */ /* 0x000f28000c1e1b00 */
[----:B------:R-:W4:Y:S04]  /*0750*/  LDG.E.64 R4, desc[UR36][R6.64+0x10] ;  /* 0x0000102406047981 */ /* 0x000f28000c1e1b00 */
[----:B------:R-:W4:Y:S04]  /*0760*/  LDG.E.U8 R24, desc[UR36][R12.64+0x3] ;  /* 0x000003240c187981 */ /* 0x000f28000c1e1100 */
[----:B------:R-:W4:Y:S04]  /*0770*/  LDG.E.U8 R26, desc[UR36][R12.64+0x4] ;  /* 0x000004240c1a7981 */ /* 0x000f28000c1e1100 */
[----:B------:R-:W4:Y:S04]  /*0780*/  LDG.E.64 R16, desc[UR36][R6.64+0x18] ;  /* 0x0000182406107981 */ /* 0x000f28000c1e1b00 */
[----:B------:R-:W4:Y:S04]  /*0790*/  LDG.E.U8 R3, desc[UR36][R12.64+0x5] ;  /* 0x000005240c037981 */ /* 0x000f28000c1e1100 */
[----:B------:R-:W4:Y:S01]  /*07a0*/  LDG.E.64 R28, desc[UR36][R6.64+0x38] ;  /* 0x00003824061c7981 */ /* 0x000f22000c1e1b00 */
[----:B--2---:R-:W5:Y:S08]  /*07b0*/  I2F.F64.U16 R20, R27 ;  /* 0x0000001b00147312 */ /* 0x004f700000101800 */
[----:B---3--:R-:W4:Y:S01]  /*07c0*/  I2F.F64.U16 R14, R14 ;  /* 0x0000000e000e7312 */ /* 0x008f220000101800 */
[----:B-----5:R-:W-:Y:S01]  /*07d0*/  DFMA R18, R18, R20, R10 ;  /* 0x000000141212722b */ /* 0x020fe2000000000a */
[----:B------:R-:W2:Y:S04]  /*07e0*/  LDG.E.64 R10, desc[UR36][R6.64+0x20] ;  /* 0x00002024060a7981 */ /* 0x000ea8000c1e1b00 */
[----:B------:R-:W3:Y:S03]  /*07f0*/  LDG.E.U8 R20, desc[UR36][R12.64+0x6] ;  /* 0x000006240c147981 */ /* 0x000ee6000c1e1100 */
[----:B----4-:R-:W-:Y:S01]  /*0800*/  DFMA R14, R8, R14, R18 ;  /* 0x0000000e080e722b */ /* 0x010fe20000000012 */
[----:B------:R-:W4:Y:S04]  /*0810*/  LDG.E.64 R8, desc[UR36][R6.64+0x28] ;  /* 0x0000282406087981 */ /* 0x000f28000c1e1b00 */
[----:B------:R0:W5:Y:S04]  /*0820*/  LDG.E.U8 R21, desc[UR36][R12.64+0x7] ;  /* 0x000007240c157981 */ /* 0x000168000c1e1100 */
[----:B------:R-:W5:Y:S01]  /*0830*/  LDG.E.64 R18, desc[UR36][R6.64+0x30] ;  /* 0x0000302406127981 */ /* 0x000f62000c1e1b00 */
[----:B0-----:R-:W0:Y:S02]  /*0840*/  I2F.F64.U16 R12, R0 ;  /* 0x00000000000c7312 */ /* 0x001e240000101800 */
[----:B0-----:R-:W-:-:S06]  /*0850*/  DFMA R4, R4, R12, R14 ;  /* 0x0000000c0404722b */ /* 0x001fcc000000000e */
[----:B------:R-:W0:Y:S08]  /*0860*/  I2F.F64.U16 R14, R24 ;  /* 0x00000018000e7312 */ /* 0x000e300000101800 */
[----:B------:R-:W2:Y:S01]  /*0870*/  I2F.F64.U16 R26, R26 ;  /* 0x0000001a001a7312 */ /* 0x000ea20000101800 */
[----:B0-----:R-:W-:-:S07]  /*0880*/  DFMA R14, R16, R14, R4 ;  /* 0x0000000e100e722b */ /* 0x001fce0000000004 */
[----:B------:R-:W4:Y:S01]  /*0890*/  I2F.F64.U16 R4, R3 ;  /* 0x0000000300047312 */ /* 0x000f220000101800 */
[----:B------:R-:W-:Y:S01]  /*08a0*/  UIADD3 UR4, UPT, UPT, UR4, 0x8, URZ ;  /* 0x0000000804047890 */ /* 0x000fe2000fffe0ff */
[----:B--2---:R-:W-:-:S06]  /*08b0*/  DFMA R10, R10, R26, R14 ;  /* 0x0000001a0a0a722b */ /* 0x004fcc000000000e */
[----:B---3--:R-:W0:Y:S02]  /*08c0*/  I2F.F64.U16 R14, R20 ;  /* 0x00000014000e7312 */ /* 0x008e240000101800 */
[----:B----4-:R-:W-:-:S06]  /*08d0*/  DFMA R4, R8, R4, R10 ;  /* 0x000000040804722b */ /* 0x010fcc000000000a */
[----:B-----5:R-:W1:Y:S02]  /*08e0*/  I2F.F64.U16 R10, R21 ;  /* 0x00000015000a7312 */ /* 0x020e640000101800 */
[----:B0-----:R-:W-:-:S08]  /*08f0*/  DFMA R4, R18, R14, R4 ;  /* 0x0000000e1204722b */ /* 0x001fd00000000004 */
[----:B-1----:R-:W-:-:S11]  /*0900*/  DFMA R10, R28, R10, R4 ;  /* 0x0000000a1c0a722b */ /* 0x002fd60000000004 */
.L_x_3:
        /* <DEDUP_REMOVED lines=12> */
[----:B------:R-:W-:-:S03]  /*09d0*/  VIADD R17, R23, UR4 ;  /* 0x0000000417117c36 */ /* 0x000fc60008000000 */
[----:B------:R-:W3:Y:S01]  /*09e0*/  LDG.E.U8 R14, desc[UR36][R18.64+0x1] ;  /* 0x00000124120e7981 */ /* 0x000ee2000c1e1100 */
[----:B-1----:R-:W-:-:S03]  /*09f0*/  IMAD.WIDE R16, R17, 0x8, R4 ;  /* 0x0000000811107825 */ /* 0x002fc600078e0204 */
[----:B------:R-:W4:Y:S04]  /*0a00*/  LDG.E.U8 R3, desc[UR36][R18.64+0x2] ;  /* 0x0000022412037981 */ /* 0x000f28000c1e1100 */
[----:B------:R-:W5:Y:S04]  /*0a10*/  LDG.E.64 R12, desc[UR36][R16.64] ;  /* 0x00000024100c7981 */ /* 0x000f68000c1e1b00 */
[----:B------:R-:W4:Y:S04]  /*0a20*/  LDG.E.64 R4, desc[UR36][R16.64+0x8] ;  /* 0x0000082410047981 */ /* 0x000f28000c1e1b00 */
[----:B------:R-:W4:Y:S04]  /*0a30*/  LDG.E.U8 R0, desc[UR36][R18.64+0x3] ;  /* 0x0000032412007981 */ /* 0x000f28000c1e1100 */
[----:B------:R-:W4:Y:S04]  /*0a40*/  LDG.E.64 R6, desc[UR36][R16.64+0x10] ;  /* 0x0000102410067981 */ /* 0x000f28000c1e1b00 */
[----:B------:R-:W4:Y:S01]  /*0a50*/  LDG.E.64 R8, desc[UR36][R16.64+0x18] ;  /* 0x0000182410087981 */ /* 0x000f22000c1e1b00 */
[----:B------:R-:W-:Y:S01]  /*0a60*/  UIADD3 UR4, UPT, UPT, UR4, 0x4, URZ ;  /* 0x0000000404047890 */ /* 0x000fe2000fffe0ff */
[----:B--2---:R-:W5:Y:S08]  /*0a70*/  I2F.F64.U16 R20, R20 ;  /* 0x0000001400147312 */ /* 0x004f700000101800 */
[----:B---3--:R-:W0:Y:S01]  /*0a80*/  I2F.F64.U16 R14, R14 ;  /* 0x0000000e000e7312 */ /* 0x008e220000101800 */
[----:B-----5:R-:W-:-:S07]  /*0a90*/  DFMA R12, R12, R20, R10 ;  /* 0x000000140c0c722b */ /* 0x020fce000000000a */
[----:B----4-:R-:W1:Y:S01]  /*0aa0*/  I2F.F64.U16 R10, R3 ;  /* 0x00000003000a7312 */ /* 0x010e620000101800 */
[----:B0-----:R-:W-:-:S07]  /*0ab0*/  DFMA R4, R4, R14, R12 ;  /* 0x0000000e0404722b */ /* 0x001fce000000000c */
[----:B------:R-:W0:Y:S01]  /*0ac0*/  I2F.F64.U16 R12, R0 ;  /* 0x00000000000c7312 */ /* 0x000e220000101800 */
[----:B-1----:R-:W-:-:S08]  /*0ad0*/  DFMA R10, R6, R10, R4 ;  /* 0x0000000a060a722b */ /* 0x002fd00000000004 */
[----:B0-----:R-:W-:-:S11]  /*0ae0*/  DFMA R10, R8, R12, R10 ;  /* 0x0000000c080a722b */ /* 0x001fd6000000000a */
.L_x_4:
[----:B------:R-:W-:Y:S05]  /*0af0*/  BRA.U !UP0, `(.L_x_0) ;  /* 0x00000001084c7547 */ /* 0x000fea000b800000 */
[----:B------:R-:W0:Y:S01]  /*0b00*/  LDC.64 R12, c[0x0][0x388] ;  /* 0x0000e200ff0c7b82 */ /* 0x000e220000000a00 */
[----:B------:R-:W1:Y:S01]  /*0b10*/  LDCU.64 UR6, c[0x0][0x390] ;  /* 0x00007200ff0677ac */ /* 0x000e620008000a00 */
[----:B------:R-:W-:Y:S01]  /*0b20*/  VIADD R3, R23, UR4 ;  /* 0x0000000417037c36 */ /* 0x000fe20008000000 */
[----:B------:R-:W-:Y:S02]  /*0b30*/  UIADD3 UR5, UPT, UPT, -UR5, URZ, URZ ;  /* 0x000000ff05057290 */ /* 0x000fe4000fffe1ff */
[----:B-1----:R-:W-:-:S04]  /*0b40*/  UIADD3 UR6, UP0, UPT, UR4, UR6, URZ ;  /* 0x0000000604067290 */ /* 0x002fc8000ff1e0ff */
[----:B------:R-:W-:-:S12]  /*0b50*/  UIADD3.X UR7, UPT, UPT, URZ, UR7, URZ, UP0, !UPT ;  /* 0x00000007ff077290 */ /* 0x000fd800087fe4ff */
.L_x_5:
[----:B------:R-:W-:Y:S01]  /*0b60*/  MOV R8, UR6 ;  /* 0x0000000600087c02 */ /* 0x000fe20008000f00 */
[----:B------:R-:W-:-:S05]  /*0b70*/  IMAD.U32 R9, RZ, RZ, UR7 ;  /* 0x00000007ff097e24 */ /* 0x000fca000f8e00ff */
[----:B------:R-:W2:Y:S01]  /*0b80*/  LDG.E.U8 R6, desc[UR36][R8.64] ;  /* 0x0000002408067981 */ /* 0x000ea2000c1e1100 */
[----:B0-----:R-:W-:-:S06]  /*0b90*/  IMAD.WIDE R4, R3, 0x8, R12 ;  /* 0x0000000803047825 */ /* 0x001fcc00078e020c */
[----:B------:R-:W3:Y:S01]  /*0ba0*/  LDG.E.64 R4, desc[UR36][R4.64] ;  /* 0x0000002404047981 */ /* 0x000ee2000c1e1b00 */
[----:B------:R-:W-:Y:S01]  /*0bb0*/  UIADD3 UR5, UPT, UPT, UR5, 0x1, URZ ;  /* 0x0000000105057890 */ /* 0x000fe2000fffe0ff */
[----:B------:R-:W-:Y:S01]  /*0bc0*/  VIADD R3, R3, 0x1 ;  /* 0x0000000103037836 */ /* 0x000fe20000000000 */
[----:B------:R-:W-:Y:S02]  /*0bd0*/  UIADD3 UR6, UP1, UPT, UR6, 0x1, URZ ;  /* 0x0000000106067890 */ /* 0x000fe4000ff3e0ff */
[----:B------:R-:W-:Y:S02]  /*0be0*/  UISETP.NE.AND UP0, UPT, UR5, URZ, UPT ;  /* 0x000000ff0500728c */ /* 0x000fe4000bf05270 */
[----:B------:R-:W-:Y:S01]  /*0bf0*/  UIADD3.X UR7, UPT, UPT, URZ, UR7, URZ, UP1, !UPT ;  /* 0x00000007ff077290 */ /* 0x000fe20008ffe4ff */
[----:B--2---:R-:W3:Y:S02]  /*0c00*/  I2F.F64.U16 R6, R6 ;  /* 0x0000000600067312 */ /* 0x004ee40000101800 */
[----:B---3--:R-:W-:-:S04]  /*0c10*/  DFMA R10, R4, R6, R10 ;  /* 0x00000006040a722b */ /* 0x008fc8000000000a */
[----:B------:R-:W-:Y:S07]  /*0c20*/  BRA.U UP0, `(.L_x_5) ;  /* 0xfffffffd00cc7547 */ /* 0x000fee000b83ffff */
.L_x_0:
[----:B------:R-:W0:Y:S01]  /*0c30*/  LDC.64 R4, c[0x0][0x3a0] ;  /* 0x0000e800ff047b82 */ /* 0x000e220000000a00 */
[C---:B------:R-:W-:Y:S01]  /*0c40*/  ISETP.NE.AND P0, PT, R25.reuse, RZ, PT ;  /* 0x000000ff1900720c */ /* 0x040fe20003f05270 */
[----:B------:R-:W-:Y:S01]  /*0c50*/  BSSY.RECONVERGENT B0, `(.L_x_6) ;  /* 0x00000f0000007945 */ /* 0x000fe20003800200 */
[----:B0-----:R-:W-:-:S05]  /*0c60*/  IMAD.WIDE.U32 R4, R25, 0x8, R4 ;  /* 0x0000000819047825 */ /* 0x001fca00078e0004 */
[----:B------:R0:W-:Y:S01]  /*0c70*/  STG.E.64 desc[UR36][R4.64], R10 ;  /* 0x0000000a04007986 */ /* 0x0001e2000c101b24 */
[----:B------:R-:W-:Y:S06]  /*0c80*/  BAR.SYNC.DEFER_BLOCKING 0x0 ;  /* 0x0000000000007b1d */ /* 0x000fec0000010000 */
[----:B------:R-:W-:Y:S05]  /*0c90*/  @P0 BRA `(.L_x_7) ;  /* 0x0000000c00ac0947 */ /* 0x000fea0003800000 */
[----:B------:R-:W1:Y:S01]  /*0ca0*/  LDC.64 R6, c[0x0][0x3a8] ;  /* 0x0000ea00ff067b82 */ /* 0x000e620000000a00 */
[----:B------:R-:W-:Y:S02]  /*0cb0*/  IMAD.MOV.U32 R12, RZ, RZ, 0x0 ;  /* 0x00000000ff0c7424 */ /* 0x000fe400078e00ff */
[----:B------:R-:W-:-:S05]  /*0cc0*/  IMAD.MOV.U32 R13, RZ, RZ, 0x100000 ;  /* 0x00100000ff0d7424 */ /* 0x000fca00078e00ff */
[----:B------:R-:W2:Y:S01]  /*0cd0*/  LDC.64 R8, c[0x0][0x3b0] ;  /* 0x0000ec00ff087b82 */ /* 0x000ea20000000a00 */
[----:B-1----:R1:W-:Y:S04]  /*0ce0*/  STG.E.64 desc[UR36][R6.64], R12 ;  /* 0x0000000c06007986 */ /* 0x0023e8000c101b24 */
[----:B--2---:R1:W-:Y:S04]  /*0cf0*/  STG.E.64 desc[UR36][R8.64], RZ ;  /* 0x000000ff08007986 */ /* 0x0043e8000c101b24 */
[----:B0-----:R1:W5:Y:S01]  /*0d00*/  LDG.E.64 R4, desc[UR36][R6.64] ;  /* 0x0000002406047981 */ /* 0x001362000c1e1b00 */
[----:B------:R-:W0:Y:S01]  /*0d10*/  LDCU UR5, c[0x0][0x360] ;  /* 0x00006c00ff0577ac */ /* 0x000e220008000800 */
[----:B------:R-:W-:Y:S01]  /*0d20*/  UMOV UR4, URZ ;  /* 0x000000ff00047c82 */ /* 0x000fe20008000000 */
[----:B0-----:R-:W-:-:S02]  /*0d30*/  UISETP.GE.U32.AND UP0, UPT, UR5, 0x4, UPT ;  /* 0x000000040500788c */ /* 0x001fc4000bf06070 */
[----:B------:R-:W-:-:S07]  /*0d40*/  ULOP3.LUT UR8, UR5, 0x3, URZ, 0xc0, !UPT ;  /* 0x0000000305087892 */ /* 0x000fce000f8ec0ff */
[----:B-1----:R-:W-:Y:S05]  /*0d50*/  BRA.U !UP0, `(.L_x_8) ;  /* 0x0000000d08347547 */ /* 0x002fea000b800000 */
[----:B------:R-:W0:Y:S01]  /*0d60*/  LDCU.64 UR6, c[0x0][0x3a0] ;  /* 0x00007400ff0677ac */ /* 0x000e220008000a00 */
[----:B------:R-:W-:Y:S02]  /*0d70*/  ULOP3.LUT UR4, UR5, 0x7fc, URZ, 0xc0, !UPT ;  /* 0x000007fc05047892 */ /* 0x000fe4000f8ec0ff */
[----:B------:R-:W-:-:S04]  /*0d80*/  ULOP3.LUT UR5, UR5, 0xfffffffc, URZ, 0xc0, !UPT ;  /* 0xfffffffc05057892 */ /* 0x000fc8000f8ec0ff */
[----:B------:R-:W-:Y:S02]  /*0d90*/  UIADD3 UR5, UPT, UPT, -UR5, URZ, URZ ;  /* 0x000000ff05057290 */ /* 0x000fe4000fffe1ff */
[----:B0-----:R-:W-:-:S04]  /*0da0*/  UIADD3 UR6, UP0, UPT, UR6, 0x10, URZ ;  /* 0x0000001006067890 */ /* 0x001fc8000ff1e0ff */
[----:B------:R-:W-:Y:S02]  /*0db0*/  UIADD3.X UR7, UPT, UPT, URZ, UR7, URZ, UP0, !UPT ;  /* 0x00000007ff077290 */ /* 0x000fe400087fe4ff */
[----:B------:R-:W-:Y:S01]  /*0dc0*/  UISETP.GE.AND UP0, UPT, UR5, URZ, UPT ;  /* 0x000000ff0500728c */ /* 0x000fe2000bf06270 */
[----:B------:R-:W-:-:S03]  /*0dd0*/  MOV R6, UR6 ;  /* 0x0000000600067c02 */ /* 0x000fc60008000f00 */
[----:B------:R-:W-:-:S05]  /*0de0*/  IMAD.U32 R7, RZ, RZ, UR7 ;  /* 0x00000007ff077e24 */ /* 0x000fca000f8e00ff */
[----:B------:R-:W-:Y:S05]  /*0df0*/  BRA.U UP0, `(.L_x_9) ;  /* 0x0000000900987547 */ /* 0x000fea000b800000 */
[----:B------:R-:W-:Y:S02]  /*0e00*/  UIADD3 UR6, UPT, UPT, -UR5, URZ, URZ ;  /* 0x000000ff05067290 */ /* 0x000fe4000fffe1ff */
[----:B------:R-:W-:Y:S02]  /*0e10*/  UPLOP3.LUT UP0, UPT, UPT, UPT, UPT, 0x80, 0x8 ;  /* 0x000000000008789c */ /* 0x000fe40003f0f070 */
[----:B------:R-:W-:-:S09]  /*0e20*/  UISETP.GT.AND UP1, UPT, UR6, 0xc, UPT ;  /* 0x0000000c0600788c */ /* 0x000fd2000bf24270 */
[----:B------:R-:W-:Y:S05]  /*0e30*/  BRA.U !UP1, `(.L_x_10) ;  /* 0x0000000509987547 */ /* 0x000fea000b800000 */
[----:B------:R-:W-:-:S11]  /*0e40*/  UPLOP3.LUT UP0, UPT, UPT, UPT, UPT, 0x40, 0x4 ;  /* 0x000000000004789c */ /* 0x000fd60003f0e870 */
.L_x_11:
[----:B-1----:R-:W2:Y:S02]  /*0e50*/  LDG.E.64 R8, desc[UR36][R6.64+-0x10] ;  /* 0xfffff02406087981 */ /* 0x002ea4000c1e1b00 */
[----:B--2--5:R-:W-:-:S14]  /*0e60*/  DSETP.GT.AND P0, PT, R8, R4, PT ;  /* 0x000000040800722a */ /* 0x024fdc0003f04000 */
[----:B------:R-:W0:Y:S02]  /*0e70*/  @P0 LDC.64 R16, c[0x0][0x3a8] ;  /* 0x0000ea00ff100b82 */ /* 0x000e240000000a00 */
[----:B0-----:R0:W-:Y:S04]  /*0e80*/  @P0 STG.E.64 desc[UR36][R16.64], R8 ;  /* 0x0000000810000986 */ /* 0x0011e8000c101b24 */
[----:B------:R-:W2:Y:S01]  /*0e90*/  LDG.E.64 R12, desc[UR36][R6.64+-0x8] ;  /* 0xfffff824060c7981 */ /* 0x000ea2000c1e1b00 */
[----:B------:R-:W-:Y:S02]  /*0ea0*/  @P0 IMAD.MOV.U32 R4, RZ, RZ, R8 ;  /* 0x000000ffff040224 */ /* 0x000fe400078e0008 */
[----:B------:R-:W-:-:S06]  /*0eb0*/  @P0 IMAD.MOV.U32 R5, RZ, RZ, R9 ;  /* 0x000000ffff050224 */ /* 0x000fcc00078e0009 */
[----:B--2---:R-:W-:-:S14]  /*0ec0*/  DSETP.GT.AND P0, PT, R12, R4, PT ;  /* 0x000000040c00722a */ /* 0x004fdc0003f04000 */
[----:B------:R-:W1:Y:S02]  /*0ed0*/  @P0 LDC.64 R18, c[0x0][0x3a8] ;  /* 0x0000ea00ff120b82 */ /* 0x000e640000000a00 */
[----:B-1----:R1:W-:Y:S04]  /*0ee0*/  @P0 STG.E.64 desc[UR36][R18.64], R12 ;  /* 0x0000000c12000986 */ /* 0x0023e8000c101b24 */
[----:B------:R-:W2:Y:S01]  /*0ef0*/  LDG.E.64 R14, desc[UR36][R6.64] ;  /* 0x00000024060e7981 */ /* 0x000ea2000c1e1b00 */
[----:B------:R-:W-:Y:S01]  /*0f00*/  @P0 IMAD.MOV.U32 R4, RZ, RZ, R12 ;  /* 0x000000ffff040224 */ /* 0x000fe200078e000c */
[----:B------:R-:W-:-:S06]  /*0f10*/  @P0 MOV R5, R13 ;  /* 0x0000000d00050202 */ /* 0x000fcc0000000f00 */
[----:B--2---:R-:W-:-:S14]  /*0f20*/  DSETP.GT.AND P0, PT, R14, R4, PT ;  /* 0x000000040e00722a */ /* 0x004fdc0003f04000 */
[----:B------:R-:W2:Y:S02]  /*0f30*/  @P0 LDC.64 R20, c[0x0][0x3a8] ;  /* 0x0000ea00ff140b82 */ /* 0x000ea40000000a00 */
[----:B--2---:R2:W-:Y:S04]  /*0f40*/  @P0 STG.E.64 desc[UR36][R20.64], R14 ;  /* 0x0000000e14000986 */ /* 0x0045e8000c101b24 */
[----:B0-----:R-:W3:Y:S01]  /*0f50*/  LDG.E.64 R8, desc[UR36][R6.64+0x8] ;  /* 0x0000082406087981 */ /* 0x001ee2000c1e1b00 */
[----:B------:R-:W-:Y:S02]  /*0f60*/  @P0 IMAD.MOV.U32 R4, RZ, RZ, R14 ;  /* 0x000000ffff040224 */ /* 0x000fe400078e000e */
[----:B------:R-:W-:-:S06]  /*0f70*/  @P0 IMAD.MOV.U32 R5, RZ, RZ, R15 ;  /* 0x000000ffff050224 */ /* 0x000fcc00078e000f */
[----:B---3--:R-:W-:-:S14]  /*0f80*/  DSETP.GT.AND P0, PT, R8, R4, PT ;  /* 0x000000040800722a */ /* 0x008fdc0003f04000 */
[----:B------:R-:W0:Y:S02]  /*0f90*/  @P0 LDC.64 R16, c[0x0][0x3a8] ;  /* 0x0000ea00ff100b82 */ /* 0x000e240000000a00 */
[----:B0-----:R0:W-:Y:S04]  /*0fa0*/  @P0 STG.E.64 desc[UR36][R16.64], R8 ;  /* 0x0000000810000986 */ /* 0x0011e8000c101b24 */
[----:B-1----:R-:W3:Y:S01]  /*0fb0*/  LDG.E.64 R12, desc[UR36][R6.64+0x10] ;  /* 0x00001024060c7981 */ /* 0x002ee2000c1e1b00 */
[----:B------:R-:W-:Y:S02]  /*0fc0*/  @P0 IMAD.MOV.U32 R4, RZ, RZ, R8 ;  /* 0x000000ffff040224 */ /* 0x000fe400078e0008 */
[----:B------:R-:W-:-:S06]  /*0fd0*/  @P0 IMAD.MOV.U32 R5, RZ, RZ, R9 ;  /* 0x000000ffff050224 */ /* 0x000fcc00078e0009 */
[----:B---3--:R-:W-:-:S14]  /*0fe0*/  DSETP.GT.AND P0, PT, R12, R4, PT ;  /* 0x000000040c00722a */ /* 0x008fdc0003f04000 */
[----:B------:R-:W1:Y:S02]  /*0ff0*/  @P0 LDC.64 R18, c[0x0][0x3a8] ;  /* 0x0000ea00ff120b82 */ /* 0x000e640000000a00 */
[----:B-1----:R1:W-:Y:S04]  /*1000*/  @P0 STG.E.64 desc[UR36][R18.64], R12 ;  /* 0x0000000c12000986 */ /* 0x0023e8000c101b24 */
[----:B--2---:R-:W2:Y:S01]  /*1010*/  LDG.E.64 R14, desc[UR36][R6.64+0x18] ;  /* 0x00001824060e7981 */ /* 0x004ea2000c1e1b00 */
[----:B------:R-:W-:Y:S01]  /*1020*/  @P0 MOV R4, R12 ;  /* 0x0000000c00040202 */ /* 0x000fe20000000f00 */
[----:B------:R-:W-:-:S06]  /*1030*/  @P0 IMAD.MOV.U32 R5, RZ, RZ, R13 ;  /* 0x000000ffff050224 */ /* 0x000fcc00078e000d */
        /* <DEDUP_REMOVED lines=10> */
[----:B------:R-:W-:Y:S01]  /*10e0*/  @P0 IMAD.MOV.U32 R4, RZ, RZ, R8 ;  /* 0x000000ffff040224 */ /* 0x000fe200078e0008 */
[----:B------:R-:W-:-:S06]  /*10f0*/  @P0 MOV R5, R9 ;  /* 0x0000000900050202 */ /* 0x000fcc0000000f00 */
[----:B---3--:R-:W-:-:S14]  /*1100*/  DSETP.GT.AND P0, PT, R12, R4, PT ;  /* 0x000000040c00722a */ /* 0x008fdc0003f04000 */
[----:B------:R-:W1:Y:S02]  /*1110*/  @P0 LDC.64 R18, c[0x0][0x3a8] ;  /* 0x0000ea00ff120b82 */ /* 0x000e640000000a00 */
[----:B-1----:R1:W-:Y:S04]  /*1120*/  @P0 STG.E.64 desc[UR36][R18.64], R12 ;  /* 0x0000000c12000986 */ /* 0x0023e8000c101b24 */
[----:B--2---:R-:W2:Y:S01]  /*1130*/  LDG.E.64 R14, desc[UR36][R6.64+0x30] ;  /* 0x00003024060e7981 */ /* 0x004ea2000c1e1b00 */
[----:B------:R-:W-:Y:S02]  /*1140*/  @P0 IMAD.MOV.U32 R4, RZ, RZ, R12 ;  /* 0x000000ffff040224 */ /* 0x000fe400078e000c */
        /* <DEDUP_REMOVED lines=11> */
[----:B------:R-:W-:Y:S01]  /*1200*/  @P0 MOV R4, R8 ;  /* 0x0000000800040202 */ /* 0x000fe20000000f00 */
[----:B------:R-:W-:-:S06]  /*1210*/  @P0 IMAD.MOV.U32 R5, RZ, RZ, R9 ;  /* 0x000000ffff050224 */ /* 0x000fcc00078e0009 */
        /* <DEDUP_REMOVED lines=10> */
[----:B------:R-:W-:Y:S01]  /*12c0*/  @P0 IMAD.MOV.U32 R4, RZ, RZ, R14 ;  /* 0x000000ffff040224 */ /* 0x000fe200078e000e */
[----:B------:R-:W-:-:S06]  /*12d0*/  @P0 MOV R5, R15 ;  /* 0x0000000f00050202 */ /* 0x000fcc0000000f00 */
        /* <DEDUP_REMOVED lines=15> */
[----:B0-----:R0:W2:Y:S01]  /*13d0*/  LDG.E.64 R8, desc[UR36][R6.64+0x68] ;  /* 0x0000682406087981 */ /* 0x0010a2000c1e1b00 */
[----:B------:R-:W-:Y:S01]  /*13e0*/  @P0 MOV R4, R14 ;  /* 0x0000000e00040202 */ /* 0x000fe20000000f00 */
[----:B------:R-:W-:Y:S01]  /*13f0*/  @P0 IMAD.MOV.U32 R5, RZ, RZ, R15 ;  /* 0x000000ffff050224 */ /* 0x000fe200078e000f */
[----:B------:R-:W-:-:S04]  /*1400*/  UIADD3 UR5, UPT, UPT, UR5, 0x10, URZ ;  /* 0x0000001005057890 */ /* 0x000fc8000fffe0ff */
[----:B------:R-:W-:Y:S01]  /*1410*/  UISETP.GE.AND UP1, UPT, UR5, -0xc, UPT ;  /* 0xfffffff40500788c */ /* 0x000fe2000bf26270 */
[----:B0-----:R-:W-:-:S05]  /*1420*/  IADD3 R6, P1, PT, R6, 0x80, RZ ;  /* 0x0000008006067810 */ /* 0x001fca0007f3e0ff */
[----:B------:R-:W-:Y:S01]  /*1430*/  IMAD.X R7, RZ, RZ, R7, P1 ;  /* 0x000000ffff077224 */ /* 0x000fe200008e0607 */
[----:B--2---:R-:W-:-:S14]  /*1440*/  DSETP.GT.AND P0, PT, R8, R4, PT ;  /* 0x000000040800722a */ /* 0x004fdc0003f04000 */
[----:B------:R-:W0:Y:S01]  /*1450*/  @P0 LDC.64 R16, c[0x0][0x3a8] ;  /* 0x0000ea00ff100b82 */ /* 0x000e220000000a00 */
[----:B------:R-:W-:Y:S02]  /*1460*/  @P0 IMAD.MOV.U32 R4, RZ, RZ, R8 ;  /* 0x000000ffff040224 */ /* 0x000fe400078e0008 */
[----:B------:R-:W-:Y:S01]  /*1470*/  @P0 IMAD.MOV.U32 R5, RZ, RZ, R9 ;  /* 0x000000ffff050224 */ /* 0x000fe200078e0009 */
[----:B0-----:R1:W-:Y:S01]  /*1480*/  @P0 STG.E.64 desc[UR36][R16.64], R8 ;  /* 0x0000000810000986 */ /* 0x0013e2000c101b24 */
[----:B------:R-:W-:Y:S05]  /*1490*/  BRA.U !UP1, `(.L_x_11) ;  /* 0xfffffff9096c7547 */ /* 0x000fea000b83ffff */
.L_x_10:
[----:B------:R-:W-:-:S04]  /*14a0*/  UIADD3 UR6, UPT, UPT, -UR5, URZ, URZ ;  /* 0x000000ff05067290 */ /* 0x000fc8000fffe1ff */
[----:B------:R-:W-:-:S09]  /*14b0*/  UISETP.GT.AND UP1, UPT, UR6, 0x4, UPT ;  /* 0x000000040600788c */ /* 0x000fd2000bf24270 */
[----:B------:R-:W-:Y:S05]  /*14c0*/  BRA.U !UP1, `(.L_x_12) ;  /* 0x0000000109dc7547 */ /* 0x000fea000b800000 */
[----:B-1----:R-:W2:Y:S02]  /*14d0*/  LDG.E.64 R8, desc[UR36][R6.64+-0x10] ;  /* 0xfffff02406087981 */ /* 0x002ea4000c1e1b00 */
[----:B--2--5:R-:W-:-:S14]  /*14e0*/  DSETP.GT.AND P0, PT, R8, R4, PT ;  /* 0x000000040800722a */ /* 0x024fdc0003f04000 */
[----:B------:R-:W0:Y:S02]  /*14f0*/  @P0 LDC.64 R16, c[0x0][0x3a8] ;  /* 0x0000ea00ff100b82 */ /* 0x000e240000000a00 */
[----:B0-----:R0:W-:Y:S04]  /*1500*/  @P0 STG.E.64 desc[UR36][R16.64], R8 ;  /* 0x0000000810000986 */ /* 0x0011e8000c101b24 */
[----:B------:R-:W2:Y:S01]  /*1510*/  LDG.E.64 R12, desc[UR36][R6.64+-0x8] ;  /* 0xfffff824060c7981 */ /* 0x000ea2000c1e1b00 */
[----:B------:R-:W-:Y:S01]  /*1520*/  @P0 MOV R4, R8 ;  /* 0x0000000800040202 */ /* 0x000fe20000000f00 */
[----:B------:R-:W-:-:S06]  /*1530*/  @P0 IMAD.MOV.U32 R5, RZ, RZ, R9 ;  /* 0x000000ffff050224 */ /* 0x000fcc00078e0009 */
[----:B--2---:R-:W-:-:S14]  /*1540*/  DSETP.GT.AND P0, PT, R12, R4, PT ;  /* 0x000000040c00722a */ /* 0x004fdc0003f04000 */
[----:B------:R-:W1:Y:S02]  /*1550*/  @P0 LDC.64 R18, c[0x0][0x3a8] ;  /* 0x0000ea00ff120b82 */ /* 0x000e640000000a00 */
[----:B-1----:R1:W-:Y:S04]  /*1560*/  @P0 STG.E.64 desc[UR36][R18.64], R12 ;  /* 0x0000000c12000986 */ /* 0x0023e8000c101b24 */
[----:B------:R-:W2:Y:S01]  /*1570*/  LDG.E.64 R14, desc[UR36][R6.64] ;  /* 0x00000024060e7981 */ /* 0x000ea2000c1e1b00 */
        /* <DEDUP_REMOVED lines=12> */
[----:B------:R-:W-:Y:S01]  /*1640*/  @P0 IMAD.MOV.U32 R4, RZ, RZ, R16 ;  /* 0x000000ffff040224 */ /* 0x000fe200078e0010 */
[----:B------:R-:W-:Y:S01]  /*1650*/  IADD3 R8, P1, PT, R6, 0x20, RZ ;  /* 0x0000002006087810 */ /* 0x000fe20007f3e0ff */
[----:B------:R-:W-:-:S04]  /*1660*/  @P0 IMAD.MOV.U32 R5, RZ, RZ, R17 ;  /* 0x000000ffff050224 */ /* 0x000fc800078e0011 */
[----:B------:R-:W-:Y:S02]  /*1670*/  IMAD.X R9, RZ, RZ, R7, P1 ;  /* 0x000000ffff097224 */ /* 0x000fe400008e0607 */
[----:B---3--:R-:W-:-:S14]  /*1680*/  DSETP.GT.AND P0, PT, R12, R4, PT ;  /* 0x000000040c00722a */ /* 0x008fdc0003f04000 */
[----:B------:R-:W1:Y:S02]  /*1690*/  @P0 LDC.64 R18, c[0x0][0x3a8] ;  /* 0x0000ea00ff120b82 */ /* 0x000e640000000a00 */
[----:B-1----:R1:W-:Y:S04]  /*16a0*/  @P0 STG.E.64 desc[UR36][R18.64], R12 ;  /* 0x0000000c12000986 */ /* 0x0023e8000c101b24 */
[----:B--2---:R-:W2:Y:S01]  /*16b0*/  LDG.E.64 R14, desc[UR36][R8.64+-0x8] ;  /* 0xfffff824080e7981 */ /* 0x004ea2000c1e1b00 */
        /* <DEDUP_REMOVED lines=13> */
[----:B------:R-:W-:Y:S01]  /*1790*/  IADD3 R6, P1, PT, R8, 0x20, RZ ;  /* 0x0000002008067810 */ /* 0x000fe20007f3e0ff */
[----:B------:R-:W-:Y:S01]  /*17a0*/  @P0 IMAD.MOV.U32 R5, RZ, RZ, R17 ;  /* 0x000000ffff050224 */ /* 0x000fe200078e0011 */
[----:B------:R-:W-:-:S02]  /*17b0*/  UIADD3 UR5, UPT, UPT, UR5, 0x4, URZ ;  /* 0x0000000405057890 */ /* 0x000fc4000fffe0ff */
[----:B------:R-:W-:Y:S01]  /*17c0*/  UPLOP3.LUT UP0, UPT, UPT, UPT, UPT, 0x40, 0x4 ;  /* 0x000000000004789c */ /* 0x000fe20003f0e870 */
[----:B------:R-:W-:Y:S01]  /*17d0*/  IMAD.X R7, RZ, RZ, R9, P1 ;  /* 0x000000ffff077224 */ /* 0x000fe200008e0609 */
[----:B------:R-:W-:Y:S01]  /*17e0*/  UIADD3 UR5, UPT, UPT, UR5, 0x4, URZ ;  /* 0x0000000405057890 */ /* 0x000fe2000fffe0ff */
[----:B---3--:R-:W-:-:S14]  /*17f0*/  DSETP.GT.AND P0, PT, R12, R4, PT ;  /* 0x000000040c00722a */ /* 0x008fdc0003f04000 */
[----:B------:R-:W0:Y:S01]  /*1800*/  @P0 LDC.64 R18, c[0x0][0x3a8] ;  /* 0x0000ea00ff120b82 */ /* 0x000e220000000a00 */
[----:B------:R-:W-:Y:S01]  /*1810*/  @P0 MOV R4, R12 ;  /* 0x0000000c00040202 */ /* 0x000fe20000000f00 */
[----:B------:R-:W-:Y:S01]  /*1820*/  @P0 IMAD.MOV.U32 R5, RZ, RZ, R13 ;  /* 0x000000ffff050224 */ /* 0x000fe200078e000d */
[----:B0-----:R2:W-:Y:S06]  /*1830*/  @P0 STG.E.64 desc[UR36][R18.64], R12 ;  /* 0x0000000c12000986 */ /* 0x0015ec000c101b24 */
.L_x_12:
[----:B------:R-:W-:-:S09]  /*1840*/  UISETP.NE.OR UP0, UPT, UR5, URZ, UP0 ;  /* 0x000000ff0500728c */ /* 0x000fd20008705670 */
[----:B------:R-:W-:Y:S05]  /*1850*/  BRA.U !UP0, `(.L_x_8) ;  /* 0x0000000108747547 */ /* 0x000fea000b800000 */
.L_x_9:
[----:B-1-3--:R-:W3:Y:S02]  /*1860*/  LDG.E.64 R8, desc[UR36][R6.64+-0x10] ;  /* 0xfffff02406087981 */ /* 0x00aee4000c1e1b00 */
[----:B---3-5:R-:W-:-:S14]  /*1870*/  DSETP.GT.AND P0, PT, R8, R4, PT ;  /* 0x000000040800722a */ /* 0x028fdc0003f04000 */
[----:B--2---:R-:W0:Y:S02]  /*1880*/  @P0 LDC.64 R16, c[0x0][0x3a8] ;  /* 0x0000ea00ff100b82 */ /* 0x004e240000000a00 */
        /* <DEDUP_REMOVED lines=8> */
[----:B------:R-:W-:Y:S01]  /*1910*/  @P0 MOV R4, R12 ;  /* 0x0000000c00040202 */ /* 0x000fe20000000f00 */
[----:B------:R-:W-:-:S06]  /*1920*/  @P0 IMAD.MOV.U32 R5, RZ, RZ, R13 ;  /* 0x000000ffff050224 */ /* 0x000fcc00078e000d */
[----:B--2---:R-:W-:-:S14]  /*1930*/  DSETP.GT.AND P0, PT, R14, R4, PT ;  /* 0x000000040e00722a */ /* 0x004fdc0003f04000 */
[----:B------:R-:W1:Y:S02]  /*1940*/  @P0 LDC.64 R20, c[0x0][0x3a8] ;  /* 0x0000ea00ff140b82 */ /* 0x000e640000000a00 */
[----:B-1----:R3:W-:Y:S04]  /*1950*/  @P0 STG.E.64 desc[UR36][R20.64], R14 ;  /* 0x0000000e14000986 */ /* 0x0027e8000c101b24 */
[----:B0-----:R0:W2:Y:S01]  /*1960*/  LDG.E.64 R8, desc[UR36][R6.64+0x8] ;  /* 0x0000082406087981 */ /* 0x0010a2000c1e1b00 */
[----:B------:R-:W-:Y:S01]  /*1970*/  @P0 IMAD.MOV.U32 R4, RZ, RZ, R14 ;  /* 0x000000ffff040224 */ /* 0x000fe200078e000e */
[----:B------:R-:W-:Y:S01]  /*1980*/  UIADD3 UR5, UPT, UPT, UR5, 0x4, URZ ;  /* 0x0000000405057890 */ /* 0x000fe2000fffe0ff */
[----:B------:R-:W-:-:S03]  /*1990*/  @P0 IMAD.MOV.U32 R5, RZ, RZ, R15 ;  /* 0x000000ffff050224 */ /* 0x000fc600078e000f */
[----:B------:R-:W-:Y:S01]  /*19a0*/  UISETP.NE.AND UP0, UPT, UR5, URZ, UPT ;  /* 0x000000ff0500728c */ /* 0x000fe2000bf05270 */
[----:B0-----:R-:W-:-:S05]  /*19b0*/  IADD3 R6, P1, PT, R6, 0x20, RZ ;  /* 0x0000002006067810 */ /* 0x001fca0007f3e0ff */
[----:B------:R-:W-:Y:S01]  /*19c0*/  IMAD.X R7, RZ, RZ, R7, P1 ;  /* 0x000000ffff077224 */ /* 0x000fe200008e0607 */
[----:B--2---:R-:W-:-:S14]  /*19d0*/  DSETP.GT.AND P0, PT, R8, R4, PT ;  /* 0x000000040800722a */ /* 0x004fdc0003f04000 */
[----:B------:R-:W0:Y:S01]  /*19e0*/  @P0 LDC.64 R16, c[0x0][0x3a8] ;  /* 0x0000ea00ff100b82 */ /* 0x000e220000000a00 */
[----:B------:R-:W-:Y:S01]  /*19f0*/  @P0 MOV R4, R8 ;  /* 0x0000000800040202 */ /* 0x000fe20000000f00 */
[----:B------:R-:W-:Y:S01]  /*1a00*/  @P0 IMAD.MOV.U32 R5, RZ, RZ, R9 ;  /* 0x000000ffff050224 */ /* 0x000fe200078e0009 */
[----:B0-----:R3:W-:Y:S01]  /*1a10*/  @P0 STG.E.64 desc[UR36][R16.64], R8 ;  /* 0x0000000810000986 */ /* 0x0017e2000c101b24 */
[----:B------:R-:W-:Y:S05]  /*1a20*/  BRA.U UP0, `(.L_x_9) ;  /* 0xfffffffd008c7547 */ /* 0x000fea000b83ffff */
.L_x_8:
[----:B------:R-:W-:-:S09]  /*1a30*/  UISETP.NE.AND UP0, UPT, UR8, URZ, UPT ;  /* 0x000000ff0800728c */ /* 0x000fd2000bf05270 */
[----:B------:R-:W-:Y:S05]  /*1a40*/  BRA.U !UP0, `(.L_x_7) ;  /* 0x0000000108407547 */ /* 0x000fea000b800000 */
[----:B------:R-:W0:Y:S01]  /*1a50*/  LDCU.64 UR6, c[0x0][0x3a0] ;  /* 0x00007400ff0677ac */ /* 0x000e220008000a00 */
[----:B------:R-:W-:Y:S02]  /*1a60*/  UIADD3 UR8, UPT, UPT, -UR8, URZ, URZ ;  /* 0x000000ff08087290 */ /* 0x000fe4000fffe1ff */
[----:B0-----:R-:W-:-:S12]  /*1a70*/  UIMAD.WIDE.U32 UR4, UR4, 0x8, UR6 ;  /* 0x00000008040478a5 */ /* 0x001fd8000f8e0006 */
.L_x_13:
[----:B----4-:R-:W-:Y:S02]  /*1a80*/  IMAD.U32 R6, RZ, RZ, UR4 ;  /* 0x00000004ff067e24 */ /* 0x010fe4000f8e00ff */
[----:B------:R-:W-:-:S06]  /*1a90*/  IMAD.U32 R7, RZ, RZ, UR5 ;  /* 0x00000005ff077e24 */ /* 0x000fcc000f8e00ff */
[----:B------:R-:W4:Y:S01]  /*1aa0*/  LDG.E.64 R6, desc[UR36][R6.64] ;  /* 0x0000002406067981 */ /* 0x000f22000c1e1b00 */
[----:B------:R-:W-:Y:S02]  /*1ab0*/  UIADD3 UR4, UP0, UPT, UR4, 0x8, URZ ;  /* 0x0000000804047890 */ /* 0x000fe4000ff1e0ff */
[----:B------:R-:W-:Y:S02]  /*1ac0*/  UIADD3 UR8, UPT, UPT, UR8, 0x1, URZ ;  /* 0x0000000108087890 */ /* 0x000fe4000fffe0ff */
[----:B------:R-:W-:Y:S02]  /*1ad0*/  UIADD3.X UR5, UPT, UPT, URZ, UR5, URZ, UP0, !UPT ;  /* 0x00000005ff057290 */ /* 0x000fe400087fe4ff */
[----:B------:R-:W-:Y:S01]  /*1ae0*/  UISETP.NE.AND UP0, UPT, UR8, URZ, UPT ;  /* 0x000000ff0800728c */ /* 0x000fe2000bf05270 */
[----:B----45:R-:W-:-:S14]  /*1af0*/  DSETP.GT.AND P0, PT, R6, R4, PT ;  /* 0x000000040600722a */ /* 0x030fdc0003f04000 */
[----:B-1-3--:R-:W0:Y:S01]  /*1b00*/  @P0 LDC.64 R8, c[0x0][0x3a8] ;  /* 0x0000ea00ff080b82 */ /* 0x00ae220000000a00 */
[----:B------:R-:W-:Y:S01]  /*1b10*/  @P0 IMAD.MOV.U32 R4, RZ, RZ, R6 ;  /* 0x000000ffff040224 */ /* 0x000fe200078e0006 */
[----:B------:R-:W-:Y:S01]  /*1b20*/  @P0 MOV R5, R7 ;  /* 0x0000000700050202 */ /* 0x000fe20000000f00 */
[----:B0-----:R4:W-:Y:S01]  /*1b30*/  @P0 STG.E.64 desc[UR36][R8.64], R6 ;  /* 0x0000000608000986 */ /* 0x0019e2000c101b24 */
[----:B------:R-:W-:Y:S05]  /*1b40*/  BRA.U UP0, `(.L_x_13) ;  /* 0xfffffffd00cc7547 */ /* 0x000fea000b83ffff */
.L_x_7:
[----:B------:R-:W-:Y:S05]  /*1b50*/  BSYNC.RECONVERGENT B0 ;  /* 0x0000000000007941 */ /* 0x000fea0003800200 */
.L_x_6:
[----:B-123--:R-:W0:Y:S08]  /*1b60*/  LDC.64 R12, c[0x0][0x3a8] ;  /* 0x0000ea00ff0c7b82 */ /* 0x00ee300000000a00 */
[----:B------:R-:W-:Y:S06]  /*1b70*/  BAR.SYNC.DEFER_BLOCKING 0x0 ;  /* 0x0000000000007b1d */ /* 0x000fec0000010000 */
[----:B0----5:R-:W2:Y:S01]  /*1b80*/  LDG.E.64 R4, desc[UR36][R12.64] ;  /* 0x000000240c047981 */ /* 0x021ea2000c1e1b00 */
[----:B------:R-:W-:Y:S01]  /*1b90*/  UMOV UR4, 0xfefa39ef ;  /* 0xfefa39ef00047882 */ /* 0x000fe20000000000 */
[----:B------:R-:W-:Y:S01]  /*1ba0*/  UMOV UR5, 0x3fe62e42 ;  /* 0x3fe62e4200057882 */ /* 0x000fe20000000000 */
[----:B------:R-:W-:Y:S01]  /*1bb0*/  BSSY.RECONVERGENT B0, `(.L_x_14) ;  /* 0x000003b000007945 */ /* 0x000fe20003800200 */
[----:B--2---:R-:W-:Y:S01]  /*1bc0*/  DADD R10, -R4, R10 ;  /* 0x00000000040a7229 */ /* 0x004fe2000000010a */
[----:B------:R-:W-:-:S02]  /*1bd0*/  IMAD.MOV.U32 R4, RZ, RZ, 0x652b82fe ;  /* 0x652b82feff047424 */ /* 0x000fc400078e00ff */
[----:B------:R-:W-:-:S06]  /*1be0*/  IMAD.MOV.U32 R5, RZ, RZ, 0x3ff71547 ;  /* 0x3ff71547ff057424 */ /* 0x000fcc00078e00ff */
[----:B------:R-:W-:Y:S01]  /*1bf0*/  DFMA R4, R10, R4, 6.75539944105574400000e+15 ;  /* 0x433800000a04742b */ /* 0x000fe20000000004 */
[----:B------:R-:W-:-:S07]  /*1c00*/  FSETP.GEU.AND P0, PT, |R11|, 4.1917929649353027344, PT ;  /* 0x4086232b0b00780b */ /* 0x000fce0003f0e200 */
[----:B----4-:R-:W-:-:S08]  /*1c10*/  DADD R6, R4, -6.75539944105574400000e+15 ;  /* 0xc338000004067429 */ /* 0x010fd00000000000 */
[----:B------:R-:W-:Y:S01]  /*1c20*/  DFMA R8, R6, -UR4, R10 ;  /* 0x8000000406087c2b */ /* 0x000fe2000800000a */
[----:B------:R-:W-:Y:S01]  /*1c30*/  UMOV UR4, 0x3b39803f ;  /* 0x3b39803f00047882 */ /* 0x000fe20000000000 */
[----:B------:R-:W-:-:S06]  /*1c40*/  UMOV UR5, 0x3c7abc9e ;  /* 0x3c7abc9e00057882 */ /* 0x000fcc0000000000 */
[----:B------:R-:W-:Y:S01]  /*1c50*/  DFMA R6, R6, -UR4, R8 ;  /* 0x8000000406067c2b */ /* 0x000fe20008000008 */
[----:B------:R-:W-:Y:S01]  /*1c60*/  UMOV UR4, 0x69ce2bdf ;  /* 0x69ce2bdf00047882 */ /* 0x000fe20000000000 */
[----:B------:R-:W-:Y:S01]  /*1c70*/  IMAD.MOV.U32 R8, RZ, RZ, -0x35dec16 ;  /* 0xfca213eaff087424 */ /* 0x000fe200078e00ff */
[----:B------:R-:W-:Y:S01]  /*1c80*/  UMOV UR5, 0x3e5ade15 ;  /* 0x3e5ade1500057882 */ /* 0x000fe20000000000 */
[----:B------:R-:W-:-:S06]  /*1c90*/  IMAD.MOV.U32 R9, RZ, RZ, 0x3e928af3 ;  /* 0x3e928af3ff097424 */ /* 0x000fcc00078e00ff */
[----:B------:R-:W-:Y:S01]  /*1ca0*/  DFMA R8, R6, UR4, R8 ;  /* 0x0000000406087c2b */ /* 0x000fe20008000008 */
[----:B------:R-:W-:Y:S01]  /*1cb0*/  UMOV UR4, 0x62401315 ;  /* 0x6240131500047882 */ /* 0x000fe20000000000 */
[----:B------:R-:W-:-:S06]  /*1cc0*/  UMOV UR5, 0x3ec71dee ;  /* 0x3ec71dee00057882 */ /* 0x000fcc0000000000 */
[----:B------:R-:W-:Y:S01]  /*1cd0*/  DFMA R8, R6, R8, UR4 ;  /* 0x0000000406087e2b */ /* 0x000fe20008000008 */
        /* <DEDUP_REMOVED lines=20> */
[----:B------:R-:W-:-:S08]  /*1e20*/  DFMA R8, R6, R8, UR4 ;  /* 0x0000000406087e2b */ /* 0x000fd00008000008 */
[C---:B------:R-:W-:Y:S02]  /*1e30*/  DFMA R12, R6.reuse, R8, 1 ;  /* 0x3ff00000060c742b */ /* 0x040fe40000000008 */
[----:B------:R-:W0:Y:S06]  /*1e40*/  LDC.64 R8, c[0x0][0x3b0] ;  /* 0x0000ec00ff087b82 */ /* 0x000e2c0000000a00 */
[----:B------:R-:W-:-:S10]  /*1e50*/  DFMA R12, R6, R12, 1 ;  /* 0x3ff00000060c742b */ /* 0x000fd4000000000c */
[----:B------:R-:W-:Y:S01]  /*1e60*/  LEA R7, R4, R13, 0x14 ;  /* 0x0000000d04077211 */ /* 0x000fe200078ea0ff */
[----:B------:R-:W-:Y:S01]  /*1e70*/  IMAD.MOV.U32 R6, RZ, RZ, R12 ;  /* 0x000000ffff067224 */ /* 0x000fe200078e000c */
[----:B------:R-:W-:Y:S06]  /*1e80*/  @!P0 BRA `(.L_x_15) ;  /* 0x0000000000348947 */ /* 0x000fec0003800000 */
[----:B------:R-:W-:Y:S01]  /*1e90*/  FSETP.GEU.AND P1, PT, |R11|, 4.2275390625, PT ;  /* 0x408748000b00780b */ /* 0x000fe20003f2e200 */
[C---:B------:R-:W-:Y:S02]  /*1ea0*/  DADD R6, R10.reuse, +INF ;  /* 0x7ff000000a067429 */ /* 0x040fe40000000000 */
[----:B------:R-:W-:-:S08]  /*1eb0*/  DSETP.GEU.AND P0, PT, R10, RZ, PT ;  /* 0x000000ff0a00722a */ /* 0x000fd00003f0e000 */
[----:B------:R-:W-:Y:S02]  /*1ec0*/  FSEL R6, R6, RZ, P0 ;  /* 0x000000ff06067208 */ /* 0x000fe40000000000 */
[----:B------:R-:W-:Y:S02]  /*1ed0*/  @!P1 LEA.HI R0, R4, R4, RZ, 0x1 ;  /* 0x0000000404009211 */ /* 0x000fe400078f08ff */
[----:B------:R-:W-:Y:S02]  /*1ee0*/  @!P1 MOV R10, RZ ;  /* 0x000000ff000a9202 */ /* 0x000fe40000000f00 */
[----:B------:R-:W-:Y:S02]  /*1ef0*/  @!P1 SHF.R.S32.HI R5, RZ, 0x1, R0 ;  /* 0x00000001ff059819 */ /* 0x000fe40000011400 */
[----:B------:R-:W-:-:S03]  /*1f00*/  FSEL R7, R7, RZ, P0 ;  /* 0x000000ff07077208 */ /* 0x000fc60000000000 */
[----:B------:R-:W-:Y:S02]  /*1f10*/  @!P1 IMAD.IADD R4, R4, 0x1, -R5 ;  /* 0x0000000104049824 */ /* 0x000fe400078e0a05 */
[----:B------:R-:W-:-:S03]  /*1f20*/  @!P1 IMAD R5, R5, 0x100000, R13 ;  /* 0x0010000005059824 */ /* 0x000fc600078e020d */
[----:B------:R-:W-:Y:S01]  /*1f30*/  @!P1 LEA R11, R4, 0x3ff00000, 0x14 ;  /* 0x3ff00000040b9811 */ /* 0x000fe200078ea0ff */
[----:B------:R-:W-:-:S06]  /*1f40*/  @!P1 IMAD.MOV.U32 R4, RZ, RZ, R12 ;  /* 0x000000ffff049224 */ /* 0x000fcc00078e000c */
[----:B------:R-:W-:-:S11]  /*1f50*/  @!P1 DMUL R6, R4, R10 ;  /* 0x0000000a04069228 */ /* 0x000fd60000000000 */
.L_x_15:
[----:B------:R-:W-:Y:S05]  /*1f60*/  BSYNC.RECONVERGENT B0 ;  /* 0x0000000000007941 */ /* 0x000fea0003800200 */
.L_x_14:
[----:B0-----:R0:W-:Y:S01]  /*1f70*/  REDG.E.ADD.F64.RN.STRONG.GPU desc[UR36][R8.64], R6 ;  /* 0x00000006080079a6 */ /* 0x0011e2000c12ff24 */
[----:B------:R-:W-:Y:S01]  /*1f80*/  IMAD.MOV.U32 R4, RZ, RZ, 0x1 ;  /* 0x00000001ff047424 */ /* 0x000fe200078e00ff */
[----:B------:R-:W1:Y:S01]  /*1f90*/  LDCU UR4, c[0x0][0x380] ;  /* 0x00007000ff0477ac */ /* 0x000e620008000800 */
[----:B------:R-:W-:Y:S06]  /*1fa0*/  BAR.SYNC.DEFER_BLOCKING 0x0 ;  /* 0x0000000000007b1d */ /* 0x000fec0000010000 */
[----:B------:R-:W2:Y:S01]  /*1fb0*/  LDG.E.64 R20, desc[UR36][R8.64] ;  /* 0x0000002408147981 */ /* 0x000ea2000c1e1b00 */
[----:B------:R-:W-:Y:S01]  /*1fc0*/  FSETP.GEU.AND P1, PT, |R7|, 6.5827683646048100446e-37, PT ;  /* 0x036000000700780b */ /* 0x000fe20003f2e200 */
[----:B-1----:R-:W-:Y:S01]  /*1fd0*/  UISETP.GE.AND UP0, UPT, UR4, 0x1, UPT ;  /* 0x000000010400788c */ /* 0x002fe2000bf06270 */
[----:B------:R-:W-:Y:S01]  /*1fe0*/  BSSY.RECONVERGENT B0, `(.L_x_16) ;  /* 0x0000011000007945 */ /* 0x000fe20003800200 */
[----:B--2---:R-:W1:Y:S02]  /*1ff0*/  MUFU.RCP64H R5, R21 ;  /* 0x0000001500057308 */ /* 0x004e640000001800 */
[----:B-1----:R-:W-:-:S08]  /*2000*/  DFMA R10, -R20, R4, 1 ;  /* 0x3ff00000140a742b */ /* 0x002fd00000000104 */
[----:B------:R-:W-:-:S08]  /*2010*/  DFMA R10, R10, R10, R10 ;  /* 0x0000000a0a0a722b */ /* 0x000fd0000000000a */
[----:B------:R-:W-:-:S08]  /*2020*/  DFMA R10, R4, R10, R4 ;  /* 0x0000000a040a722b */ /* 0x000fd00000000004 */
[----:B------:R-:W-:-:S08]  /*2030*/  DFMA R4, -R20, R10, 1 ;  /* 0x3ff000001404742b */ /* 0x000fd0000000010a */
[----:B------:R-:W-:-:S08]  /*2040*/  DFMA R4, R10, R4, R10 ;  /* 0x000000040a04722b */ /* 0x000fd0000000000a */
[----:B------:R-:W-:-:S08]  /*2050*/  DMUL R28, R4, R6 ;  /* 0x00000006041c7228 */ /* 0x000fd00000000000 */
[----:B------:R-:W-:-:S08]  /*2060*/  DFMA R10, -R20, R28, R6 ;  /* 0x0000001c140a722b */ /* 0x000fd00000000106 */
[----:B------:R-:W-:-:S10]  /*2070*/  DFMA R28, R4, R10, R28 ;  /* 0x0000000a041c722b */ /* 0x000fd4000000001c */
[----:B------:R-:W-:-:S05]  /*2080*/  FFMA R0, RZ, R21, R29 ;  /* 0x00000015ff007223 */ /* 0x000fca000000001d */
[----:B------:R-:W-:-:S13]  /*2090*/  FSETP.GT.AND P0, PT, |R0|, 1.469367938527859385e-39, PT ;  /* 0x001000000000780b */ /* 0x000fda0003f04200 */
[----:B0-----:R-:W-:Y:S05]  /*20a0*/  @P0 BRA P1, `(.L_x_17) ;  /* 0x0000000000100947 */ /* 0x001fea0000800000 */
[----:B------:R-:W-:Y:S01]  /*20b0*/  IMAD.MOV.U32 R4, RZ, RZ, R6 ;  /* 0x000000ffff047224 */ /* 0x000fe200078e0006 */
[----:B------:R-:W-:Y:S01]  /*20c0*/  MOV R0, 0x20f0 ;  /* 0x000020f000007802 */ /* 0x000fe20000000f00 */
[----:B------:R-:W-:-:S07]  /*20d0*/  IMAD.MOV.U32 R5, RZ, RZ, R7 ;  /* 0x000000ffff057224 */ /* 0x000fce00078e0007 */
[----:B------:R-:W-:Y:S05]  /*20e0*/  CALL.REL.NOINC `($__internal_0_$__cuda_sm20_div_rn_f64_full) ;  /* 0x0000001000a47944 */ /* 0x000fea0003c00000 */
.L_x_17:
[----:B------:R-:W-:Y:S05]  /*20f0*/  BSYNC.RECONVERGENT B0 ;  /* 0x0000000000007941 */ /* 0x000fea0003800200 */
.L_x_16:
[----:B------:R-:W-:Y:S05]  /*2100*/  BRA.U !UP0, `(.L_x_18) ;  /* 0x00000011086c7547 */ /* 0x000fea000b800000 */
[----:B------:R-:W0:Y:S01]  /*2110*/  LDCU.U8 UR4, c[0x0][0x398] ;  /* 0x00007300ff0477ac */ /* 0x000e220008000000 */
[----:B------:R-:W-:Y:S01]  /*2120*/  MOV R16, RZ ;  /* 0x000000ff00107202 */ /* 0x000fe20000000f00 */
[----:B------:R-:W-:Y:S01]  /*2130*/  IMAD.MOV.U32 R24, RZ, RZ, RZ ;  /* 0x000000ffff187224 */ /* 0x000fe200078e00ff */
[----:B------:R-:W1:Y:S01]  /*2140*/  LDCU UR5, c[0x0][0x380] ;  /* 0x00007000ff0577ac */ /* 0x000e620008000800 */
[----:B0-----:R-:W-:Y:S01]  /*2150*/  ISETP.NE.AND P0, PT, R25, UR4, PT ;  /* 0x0000000419007c0c */ /* 0x001fe2000bf05270 */
[----:B-1----:R-:W-:-:S03]  /*2160*/  IMAD.U32 R0, RZ, RZ, UR5 ;  /* 0x00000005ff007e24 */ /* 0x002fc6000f8e00ff */
[----:B------:R-:W-:Y:S02]  /*2170*/  FSEL R17, RZ, 1.875, P0 ;  /* 0x3ff00000ff117808 */ /* 0x000fe40000000000 */
[----:B------:R-:W-:-:S04]  /*2180*/  ISETP.GE.U32.AND P0, PT, R0, 0x4, PT ;  /* 0x000000040000780c */ /* 0x000fc80003f06070 */
[----:B------:R-:W-:-:S09]  /*2190*/  DADD R16, -R28, R16 ;  /* 0x000000001c107229 */ /* 0x000fd20000000110 */
[----:B------:R-:W-:Y:S05]  /*21a0*/  @!P0 BRA `(.L_x_19) ;  /* 0x0000000c00348947 */ /* 0x000fea0003800000 */
[----:B------:R-:W-:Y:S01]  /*21b0*/  BSSY.RECONVERGENT B8, `(.L_x_20) ;  /* 0x00000cb000087945 */ /* 0x000fe20003800200 */
[----:B------:R-:W-:Y:S01]  /*21c0*/  IMAD.MOV.U32 R24, RZ, RZ, RZ ;  /* 0x000000ffff187224 */ /* 0x000fe200078e00ff */
[----:B------:R-:W0:Y:S01]  /*21d0*/  LDCU UR38, c[0x0][0x380] ;  /* 0x00007000ff2677ac */ /* 0x000e220008000800 */
[----:B------:R-:W1:Y:S01]  /*21e0*/  LDCU.64 UR40, c[0x0][0x390] ;  /* 0x00007200ff2877ac */ /* 0x000e620008000a00 */
[----:B------:R-:W2:Y:S04]  /*21f0*/  LDCU.64 UR42, c[0x0][0x388] ;  /* 0x00007100ff2a77ac */ /* 0x000ea80008000a00 */
.L_x_38:
[----:B-1----:R-:W-:-:S05]  /*2200*/  IADD3 R26, P0, PT, R24, UR40, RZ ;  /* 0x00000028181a7c10 */ /* 0x002fca000ff1e0ff */
[----:B------:R-:W-:-:S05]  /*2210*/  IMAD.X R27, RZ, RZ, UR41, P0 ;  /* 0x00000029ff1b7e24 */ /* 0x000fca00080e06ff */
[----:B------:R-:W3:Y:S01]  /*2220*/  LDG.E.U8 R0, desc[UR36][R26.64] ;  /* 0x000000241a007981 */ /* 0x000ee2000c1e1100 */
[----:B------:R-:W-:Y:S01]  /*2230*/  ISETP.NE.AND P1, PT, R25, 0x1, PT ;  /* 0x000000011900780c */ /* 0x000fe20003f25270 */
[----:B------:R-:W-:Y:S03]  /*2240*/  BSSY.RECONVERGENT B6, `(.L_x_21) ;  /* 0x0000019000067945 */ /* 0x000fe60003800200 */
[----:B------:R-:W-:Y:S02]  /*2250*/  P2R R4, PR, RZ, 0x2 ;  /* 0x00000002ff047803 */ /* 0x000fe40000000000 */
[----:B---3--:R-:W-:-:S07]  /*2260*/  PRMT R3, R0, 0x7610, R3 ;  /* 0x0000761000037816 */ /* 0x008fce0000000003 */
[----:B0-----:R-:W-:Y:S05]  /*2270*/  @P1 BRA `(.L_x_22) ;  /* 0x0000000000541947 */ /* 0x001fea0003800000 */
[----:B------:R-:W-:Y:S02]  /*2280*/  ISETP.NE.AND P0, PT, R0, RZ, PT ;  /* 0x000000ff0000720c */ /* 0x000fe40003f05270 */
[----:B------:R-:W-:-:S11]  /*2290*/  PRMT R3, RZ, 0x7610, R3 ;  /* 0x00007610ff037816 */ /* 0x000fd60000000003 */
[----:B------:R-:W-:Y:S05]  /*22a0*/  @!P0 BRA `(.L_x_22) ;  /* 0x0000000000488947 */ /* 0x000fea0003800000 */
[----:B------:R-:W1:Y:S01]  /*22b0*/  LDC.64 R10, c[0x0][0x388] ;  /* 0x0000e200ff0a7b82 */ /* 0x000e620000000a00 */
[----:B------:R-:W-:Y:S01]  /*22c0*/  IMAD.IADD R3, R23, 0x1, R24 ;  /* 0x0000000117037824 */ /* 0x000fe200078e0218 */
[----:B------:R-:W-:Y:S01]  /*22d0*/  MOV R8, 0x0 ;  /* 0x0000000000087802 */ /* 0x000fe20000000f00 */
[----:B------:R3:W-:Y:S01]  /*22e0*/  STL [R1+0x18], R0 ;  /* 0x0000180001007387 */ /* 0x0007e20000100800 */
[----:B------:R-:W4:Y:S01]  /*22f0*/  LDCU.64 UR4, c[0x4][0x8] ;  /* 0x01000100ff0477ac */ /* 0x000f220008000a00 */
[----:B-1----:R-:W-:-:S06]  /*2300*/  IMAD.WIDE.U32 R10, R3, 0x8, R10 ;  /* 0x00000008030a7825 */ /* 0x002fcc00078e000a */
[----:B------:R-:W5:Y:S01]  /*2310*/  LDG.E.64 R10, desc[UR36][R10.64] ;  /* 0x000000240a0a7981 */ /* 0x000f62000c1e1b00 */
[----:B------:R-:W1:Y:S01]  /*2320*/  LDC.64 R8, c[0x4][R8] ;  /* 0x0100000008087b82 */ /* 0x000e620000000a00 */
[----:B----4-:R-:W-:Y:S01]  /*2330*/  MOV R4, UR4 ;  /* 0x0000000400047c02 */ /* 0x010fe20008000f00 */
[----:B------:R-:W-:Y:S01]  /*2340*/  IMAD.U32 R5, RZ, RZ, UR5 ;  /* 0x00000005ff057e24 */ /* 0x000fe2000f8e00ff */
[----:B------:R3:W-:Y:S01]  /*2350*/  STL [R1], R24 ;  /* 0x0000001801007387 */ /* 0x0007e20000100800 */
[----:B------:R-:W-:Y:S02]  /*2360*/  IMAD.MOV.U32 R6, RZ, RZ, R22 ;  /* 0x000000ffff067224 */ /* 0x000fe400078e0016 */
[----:B------:R-:W-:Y:S01]  /*2370*/  IMAD.MOV.U32 R7, RZ, RZ, R2 ;  /* 0x000000ffff077224 */ /* 0x000fe200078e0002 */
[----:B------:R3:W-:Y:S04]  /*2380*/  STL.64 [R1+0x10], R28 ;  /* 0x0000101c01007387 */ /* 0x0007e80000100a00 */
[----:B-1---5:R3:W-:Y:S02]  /*2390*/  STL.64 [R1+0x8], R10 ;  /* 0x0000080a01007387 */ /* 0x0227e40000100a00 */
[----:B------:R-:W-:-:S07]  /*23a0*/  LEPC R20, `(.L_x_23) ;  /* 0x000000001014794e */ /* 0x000fce0000000000 */
[----:B0-23--:R-:W-:Y:S05]  /*23b0*/  CALL.ABS.NOINC R8 ;  /* 0x0000000008007343 */ /* 0x00dfea0003c00000 */
.L_x_23:
[----:B------:R1:W5:Y:S02]  /*23c0*/  LDG.E.U8 R3, desc[UR36][R26.64] ;  /* 0x000000241a037981 */ /* 0x000364000c1e1100 */
.L_x_22:
[----:B0-2---:R-:W-:Y:S05]  /*23d0*/  BSYNC.RECONVERGENT B6 ;  /* 0x0000000000067941 */ /* 0x005fea0003800200 */
.L_x_21:
[----:B------:R-:W0:Y:S01]  /*23e0*/  LDC.64 R18, c[0x0][0x388] ;  /* 0x0000e200ff127b82 */ /* 0x000e220000000a00 */
[----:B------:R-:W-:-:S04]  /*23f0*/  IMAD.IADD R5, R23, 0x1, R24 ;  /* 0x0000000117057824 */ /* 0x000fc800078e0218 */
[----:B0-----:R-:W-:-:S05]  /*2400*/  IMAD.WIDE R18, R5, 0x8, R18 ;  /* 0x0000000805127825 */ /* 0x001fca00078e0212 */
[----:B------:R-:W2:Y:S01]  /*2410*/  LDG.E.64 R4, desc[UR36][R18.64] ;  /* 0x0000002412047981 */ /* 0x000ea2000c1e1b00 */
[----:B-----5:R-:W-:Y:S01]  /*2420*/  LOP3.LUT R3, R3, 0xff, RZ, 0xc0, !PT ;  /* 0x000000ff03037812 */ /* 0x020fe200078ec0ff */
[----:B------:R-:W-:Y:S01]  /*2430*/  BSSY.RECONVERGENT B7, `(.L_x_24) ;  /* 0x000002b000077945 */ /* 0x000fe20003800200 */
[----:B------:R-:W-:Y:S02]  /*2440*/  ISETP.NE.AND P0, PT, R25, 0x1, PT ;  /* 0x000000011900780c */ /* 0x000fe40003f05270 */
[----:B------:R-:W2:Y:S02]  /*2450*/  I2F.F64.U16 R10, R3 ;  /* 0x00000003000a7312 */ /* 0x000ea40000101800 */
[----:B--2---:R-:W-:-:S07]  /*2460*/  DFMA R10, R16, R10, R4 ;  /* 0x0000000a100a722b */ /* 0x004fce0000000004 */
[----:B------:R0:W-:Y:S02]  /*2470*/  STG.E.64 desc[UR36][R18.64], R10 ;  /* 0x0000000a12007986 */ /* 0x0001e4000c101b24 */
[----:B------:R-:W-:Y:S05]  /*2480*/  @P0 BRA `(.L_x_25) ;  /* 0x0000000000940947 */ /* 0x000fea0003800000 */
[----:B------:R-:W2:Y:S01]  /*2490*/  LDG.E.U8 R0, desc[UR36][R26.64] ;  /* 0x000000241a007981 */ /* 0x000ea2000c1e1100 */
[----:B------:R-:W-:Y:S01]  /*24a0*/  BSSY.RECONVERGENT B6, `(.L_x_26) ;  /* 0x000000d000067945 */ /* 0x000fe20003800200 */
[----:B--2---:R-:W-:-:S13]  /*24b0*/  ISETP.NE.AND P0, PT, R0, RZ, PT ;  /* 0x000000ff0000720c */ /* 0x004fda0003f05270 */
[----:B------:R-:W-:Y:S05]  /*24c0*/  @!P0 BRA `(.L_x_27) ;  /* 0x0000000000288947 */ /* 0x000fea0003800000 */
[----:B------:R-:W-:Y:S01]  /*24d0*/  MOV R8, 0x0 ;  /* 0x0000000000087802 */ /* 0x000fe20000000f00 */
[----:B------:R2:W-:Y:S01]  /*24e0*/  STL.64 [R1], R10 ;  /* 0x0000000a01007387 */ /* 0x0005e20000100a00 */
[----:B------:R-:W3:Y:S01]  /*24f0*/  LDCU.64 UR4, c[0x4][0x10] ;  /* 0x01000200ff0477ac */ /* 0x000ee20008000a00 */
[----:B------:R-:W-:Y:S02]  /*2500*/  IMAD.MOV.U32 R6, RZ, RZ, R22 ;  /* 0x000000ffff067224 */ /* 0x000fe400078e0016 */
[----:B------:R-:W-:Y:S01]  /*2510*/  IMAD.MOV.U32 R7, RZ, RZ, R2 ;  /* 0x000000ffff077224 */ /* 0x000fe200078e0002 */
[----:B------:R-:W4:Y:S01]  /*2520*/  LDC.64 R8, c[0x4][R8] ;  /* 0x0100000008087b82 */ /* 0x000f220000000a00 */
[----:B---3--:R-:W-:Y:S01]  /*2530*/  MOV R4, UR4 ;  /* 0x0000000400047c02 */ /* 0x008fe20008000f00 */
[----:B--2---:R-:W-:-:S07]  /*2540*/  IMAD.U32 R5, RZ, RZ, UR5 ;  /* 0x00000005ff057e24 */ /* 0x004fce000f8e00ff */
[----:B------:R-:W-:-:S07]  /*2550*/  LEPC R20, `(.L_x_27) ;  /* 0x000000001014794e */ /* 0x000fce0000000000 */
[----:B01--4-:R-:W-:Y:S05]  /*2560*/  CALL.ABS.NOINC R8 ;  /* 0x0000000008007343 */ /* 0x013fea0003c00000 */
.L_x_27:
[----:B------:R-:W-:Y:S05]  /*2570*/  BSYNC.RECONVERGENT B6 ;  /* 0x0000000000067941 */ /* 0x000fea0003800200 */
.L_x_26:
[----:B------:R-:W2:Y:S02]  /*2580*/  LDG.E.U8 R12, desc[UR36][R26.64+0x1] ;  /* 0x000001241a0c7981 */ /* 0x000ea4000c1e1100 */
[----:B--2---:R-:W-:-:S13]  /*2590*/  ISETP.NE.AND P0, PT, R12, RZ, PT ;  /* 0x000000ff0c00720c */ /* 0x004fda0003f05270 */
[----:B------:R-:W-:Y:S05]  /*25a0*/  @!P0 BRA `(.L_x_25) ;  /* 0x00000000004c8947 */ /* 0x000fea0003800000 */
[----:B------:R-:W-:Y:S01]  /*25b0*/  IADD3 R0, P0, PT, R23, R24, RZ ;  /* 0x0000001817007210 */ /* 0x000fe20007f1e0ff */
[----:B------:R2:W-:Y:S01]  /*25c0*/  STL [R1+0x18], R12 ;  /* 0x0000180c01007387 */ /* 0x0005e20000100800 */
[----:B------:R-:W-:Y:S01]  /*25d0*/  MOV R8, 0x0 ;  /* 0x0000000000087802 */ /* 0x000fe20000000f00 */
[----:B------:R-:W3:Y:S02]  /*25e0*/  LDCU.64 UR4, c[0x4][0x8] ;  /* 0x01000100ff0477ac */ /* 0x000ee40008000a00 */
[----:B------:R-:W-:Y:S01]  /*25f0*/  IMAD.X R3, RZ, RZ, RZ, P0 ;  /* 0x000000ffff037224 */ /* 0x000fe200000e06ff */
[----:B0-----:R-:W-:-:S04]  /*2600*/  LEA R10, P0, R0, UR42, 0x3 ;  /* 0x0000002a000a7c11 */ /* 0x001fc8000f8018ff */
[----:B------:R-:W-:-:S06]  /*2610*/  LEA.HI.X R11, R0, UR43, R3, 0x3, P0 ;  /* 0x0000002b000b7c11 */ /* 0x000fcc00080f1c03 */
[----:B------:R-:W4:Y:S01]  /*2620*/  LDG.E.64 R10, desc[UR36][R10.64+0x8] ;  /* 0x000008240a0a7981 */ /* 0x000f22000c1e1b00 */
[----:B------:R-:W-:Y:S01]  /*2630*/  IADD3 R0, PT, PT, R24, 0x1, RZ ;  /* 0x0000000118007810 */ /* 0x000fe20007ffe0ff */
[----:B------:R-:W0:Y:S01]  /*2640*/  LDC.64 R8, c[0x4][R8] ;  /* 0x0100000008087b82 */ /* 0x000e220000000a00 */
[----:B------:R-:W-:Y:S01]  /*2650*/  IMAD.MOV.U32 R6, RZ, RZ, R22 ;  /* 0x000000ffff067224 */ /* 0x000fe200078e0016 */
[----:B------:R2:W-:Y:S01]  /*2660*/  STL.64 [R1+0x10], R28 ;  /* 0x0000101c01007387 */ /* 0x0005e20000100a00 */
[----:B---3--:R-:W-:Y:S02]  /*2670*/  IMAD.U32 R4, RZ, RZ, UR4 ;  /* 0x00000004ff047e24 */ /* 0x008fe4000f8e00ff */
[----:B------:R-:W-:Y:S01]  /*2680*/  IMAD.U32 R5, RZ, RZ, UR5 ;  /* 0x00000005ff057e24 */ /* 0x000fe2000f8e00ff */
[----:B------:R2:W-:Y:S01]  /*2690*/  STL [R1], R0 ;  /* 0x0000000001007387 */ /* 0x0005e20000100800 */
[----:B------:R-:W-:-:S03]  /*26a0*/  IMAD.MOV.U32 R7, RZ, RZ, R2 ;  /* 0x000000ffff077224 */ /* 0x000fc600078e0002 */
[----:B0---4-:R2:W-:Y:S04]  /*26b0*/  STL.64 [R1+0x8], R10 ;  /* 0x0000080a01007387 */ /* 0x0115e80000100a00 */
[----:B------:R-:W-:-:S07]  /*26c0*/  LEPC R20, `(.L_x_25) ;  /* 0x000000001014794e */ /* 0x000fce0000000000 */
[----:B-12---:R-:W-:Y:S05]  /*26d0*/  CALL.ABS.NOINC R8 ;  /* 0x0000000008007343 */ /* 0x006fea0003c00000 */
.L_x_25:
[----:B------:R-:W-:Y:S05]  /*26e0*/  BSYNC.RECONVERGENT B7 ;  /* 0x0000000000077941 */ /* 0x000fea0003800200 */
.L_x_24:
[----:B------:R-:W0:Y:S04]  /*26f0*/  LDG.E.U8 R0, desc[UR36][R26.64+0x1] ;  /* 0x000001241a007981 */ /* 0x000e28000c1e1100 */
[----:B------:R-:W2:Y:S01]  /*2700*/  LDG.E.64 R4, desc[UR36][R18.64+0x8] ;  /* 0x0000082412047981 */ /* 0x000ea2000c1e1b00 */
[----:B------:R-:W-:Y:S01]  /*2710*/  ISETP.NE.AND P6, PT, R25, 0x1, PT ;  /* 0x000000011900780c */ /* 0x000fe20003fc5270 */
[----:B------:R-:W-:Y:S01]  /*2720*/  BSSY.RECONVERGENT B7, `(.L_x_28) ;  /* 0x000002a000077945 */ /* 0x000fe20003800200 */
[----:B0-----:R-:W2:Y:S02]  /*2730*/  I2F.F64.U16 R10, R0 ;  /* 0x00000000000a7312 */ /* 0x001ea40000101800 */
        /* <DEDUP_REMOVED lines=17> */
.L_x_31:
[----:B------:R-:W-:Y:S05]  /*2850*/  BSYNC.RECONVERGENT B6 ;  /* 0x0000000000067941 */ /* 0x000fea0003800200 */
.L_x_30:
        /* <DEDUP_REMOVED lines=22> */
.L_x_29:
[----:B------:R-:W-:Y:S05]  /*29c0*/  BSYNC.RECONVERGENT B7 ;  /* 0x0000000000077941 */ /* 0x000fea0003800200 */
.L_x_28:
        /* <DEDUP_REMOVED lines=22> */
.L_x_35:
[----:B------:R-:W-:Y:S05]  /*2b30*/  BSYNC.RECONVERGENT B6 ;  /* 0x0000000000067941 */ /* 0x000fea0003800200 */
.L_x_34:
        /* <DEDUP_REMOVED lines=22> */
.L_x_33:
[----:B------:R-:W-:Y:S05]  /*2ca0*/  BSYNC.RECONVERGENT B7 ;  /* 0x0000000000077941 */ /* 0x000fea0003800200 */
.L_x_32:
        /* <DEDUP_REMOVED lines=8> */
[----:B-1----:R-:W2:Y:S02]  /*2d30*/  LDG.E.U8 R26, desc[UR36][R26.64+0x3] ;  /* 0x000003241a1a7981 */ /* 0x002ea4000c1e1100 */
[----:B--2---:R-:W-:-:S13]  /*2d40*/  ISETP.NE.AND P0, PT, R26, RZ, PT ;  /* 0x000000ff1a00720c */ /* 0x004fda0003f05270 */
[----:B------:R-:W-:Y:S05]  /*2d50*/  @!P0 BRA `(.L_x_37) ;  /* 0x0000000000288947 */ /* 0x000fea0003800000 */
[----:B------:R-:W-:Y:S01]  /*2d60*/  MOV R8, 0x0 ;  /* 0x0000000000087802 */ /* 0x000fe20000000f00 */
[----:B------:R1:W-:Y:S01]  /*2d70*/  STL.64 [R1], R10 ;  /* 0x0000000a01007387 */ /* 0x0003e20000100a00 */
[----:B------:R-:W2:Y:S01]  /*2d80*/  LDCU.64 UR4, c[0x4][0x10] ;  /* 0x01000200ff0477ac */ /* 0x000ea20008000a00 */
[----:B------:R-:W-:Y:S02]  /*2d90*/  IMAD.MOV.U32 R6, RZ, RZ, R22 ;  /* 0x000000ffff067224 */ /* 0x000fe400078e0016 */
[----:B------:R-:W-:Y:S01]  /*2da0*/  IMAD.MOV.U32 R7, RZ, RZ, R2 ;  /* 0x000000ffff077224 */ /* 0x000fe200078e0002 */
[----:B------:R-:W3:Y:S01]  /*2db0*/  LDC.64 R8, c[0x4][R8] ;  /* 0x0100000008087b82 */ /* 0x000ee20000000a00 */
[----:B--2---:R-:W-:Y:S01]  /*2dc0*/  MOV R4, UR4 ;  /* 0x0000000400047c02 */ /* 0x004fe20008000f00 */
[----:B-1----:R-:W-:-:S07]  /*2dd0*/  IMAD.U32 R5, RZ, RZ, UR5 ;  /* 0x00000005ff057e24 */ /* 0x002fce000f8e00ff */
[----:B------:R-:W-:-:S07]  /*2de0*/  LEPC R20, `(.L_x_37) ;  /* 0x000000001014794e */ /* 0x000fce0000000000 */
[----:B0--3--:R-:W-:Y:S05]  /*2df0*/  CALL.ABS.NOINC R8 ;  /* 0x0000000008007343 */ /* 0x009fea0003c00000 */
.L_x_37:
[----:B------:R-:W-:Y:S05]  /*2e00*/  BSYNC.RECONVERGENT B6 ;  /* 0x0000000000067941 */ /* 0x000fea0003800200 */
.L_x_36:
[----:B------:R-:W-:Y:S01]  /*2e10*/  IMAD.U32 R0, RZ, RZ, UR38 ;  /* 0x00000026ff007e24 */ /* 0x000fe2000f8e00ff */
[----:B------:R-:W-:-:S04]  /*2e20*/  IADD3 R24, PT, PT, R24, 0x4, RZ ;  /* 0x0000000418187810 */ /* 0x000fc80007ffe0ff */
[----:B------:R-:W-:-:S04]  /*2e30*/  LOP3.LUT R3, R0, 0x7ffffffc, RZ, 0xc0, !PT ;  /* 0x7ffffffc00037812 */ /* 0x000fc800078ec0ff */
[----:B------:R-:W-:-:S13]  /*2e40*/  ISETP.NE.AND P0, PT, R24, R3, PT ;  /* 0x000000031800720c */ /* 0x000fda0003f05270 */
[----:B------:R-:W-:Y:S05]  /*2e50*/  @P0 BRA `(.L_x_38) ;  /* 0xfffffff000e80947 */ /* 0x000fea000383ffff */
[----:B------:R-:W-:Y:S05]  /*2e60*/  BSYNC.RECONVERGENT B8 ;  /* 0x0000000000087941 */ /* 0x000fea0003800200 */
.L_x_20:
[----:B------:R-:W-:-:S07]  /*2e70*/  IMAD.MOV.U32 R24, RZ, RZ, R3 ;  /* 0x000000ffff187224 */ /* 0x000fce00078e0003 */
.L_x_19:
[----:B------:R-:W-:-:S13]  /*2e80*/  LOP3.LUT P0, R25, R0, 0x3, RZ, 0xc0, !PT ;  /* 0x0000000300197812 */ /* 0x000fda000780c0ff */
[----:B------:R-:W-:Y:S05]  /*2e90*/  @!P0 BRA `(.L_x_18) ;  /* 0x0000000400088947 */ /* 0x000fea0003800000 */
[----:B------:R-:W0:Y:S01]  /*2ea0*/  LDCU.64 UR4, c[0x0][0x390] ;  /* 0x00007200ff0477ac */ /* 0x000e220008000a00 */
[----:B------:R-:W-:Y:S02]  /*2eb0*/  IMAD.IADD R23, R23, 0x1, R24 ;  /* 0x0000000117177824 */ /* 0x000fe400078e0218 */
[----:B------:R-:W-:Y:S01]  /*2ec0*/  IMAD.MOV R25, RZ, RZ, -R25 ;  /* 0x000000ffff197224 */ /* 0x000fe200078e0a19 */
[----:B0-----:R-:W-:-:S05]  /*2ed0*/  IADD3 R18, P0, PT, R24, UR4, RZ ;  /* 0x0000000418127c10 */ /* 0x001fca000ff1e0ff */
[----:B------:R-:W-:-:S08]  /*2ee0*/  IMAD.X R19, RZ, RZ, UR5, P0 ;  /* 0x00000005ff137e24 */ /* 0x000fd000080e06ff */
.L_x_44:
[----:B------:R-:W2:Y:S01]  /*2ef0*/  LDG.E.U8 R0, desc[UR36][R18.64] ;  /* 0x0000002412007981 */ /* 0x000ea2000c1e1100 */
[----:B------:R-:W-:Y:S01]  /*2f00*/  IADD3 R25, PT, PT, R25, 0x1, RZ ;  /* 0x0000000119197810 */ /* 0x000fe20007ffe0ff */
[----:B------:R-:W-:Y:S01]  /*2f10*/  BSSY.RECONVERGENT B6, `(.L_x_39) ;  /* 0x000001c000067945 */ /* 0x000fe20003800200 */
[----:B-1----:R-:W0:Y:S02]  /*2f20*/  S2R R26, SR_TID.X ;  /* 0x00000000001a7919 */ /* 0x002e240000002100 */
[----:B------:R-:W-:-:S04]  /*2f30*/  ISETP.NE.AND P1, PT, R25, RZ, PT ;  /* 0x000000ff1900720c */ /* 0x000fc80003f25270 */
[----:B------:R-:W-:Y:S02]  /*2f40*/  P2R R27, PR, RZ, 0x2 ;  /* 0x00000002ff1b7803 */ /* 0x000fe40000000000 */
[----:B0-----:R-:W-:-:S04]  /*2f50*/  ISETP.NE.AND P0, PT, R26, 0x1, PT ;  /* 0x000000011a00780c */ /* 0x001fc80003f05270 */
[----:B------:R-:W-:Y:S02]  /*2f60*/  P2R R4, PR, RZ, 0x1 ;  /* 0x00000001ff047803 */ /* 0x000fe40000000000 */
[----:B--2---:R-:W-:-:S07]  /*2f70*/  PRMT R3, R0, 0x7610, R3 ;  /* 0x0000761000037816 */ /* 0x004fce0000000003 */
[----:B------:R-:W-:Y:S05]  /*2f80*/  @P0 BRA `(.L_x_40) ;  /* 0x0000000000500947 */ /* 0x000fea0003800000 */
[----:B------:R-:W-:Y:S02]  /*2f90*/  ISETP.NE.AND P0, PT, R0, RZ, PT ;  /* 0x000000ff0000720c */ /* 0x000fe40003f05270 */
[----:B------:R-:W-:-:S11]  /*2fa0*/  PRMT R3, RZ, 0x7610, R3 ;  /* 0x00007610ff037816 */ /* 0x000fd60000000003 */
[----:B------:R-:W-:Y:S05]  /*2fb0*/  @!P0 BRA `(.L_x_40) ;  /* 0x0000000000448947 */ /* 0x000fea0003800000 */
[----:B------:R-:W0:Y:S01]  /*2fc0*/  LDC.64 R10, c[0x0][0x388] ;  /* 0x0000e200ff0a7b82 */ /* 0x000e220000000a00 */
[----:B------:R-:W-:Y:S01]  /*2fd0*/  MOV R8, 0x0 ;  /* 0x0000000000087802 */ /* 0x000fe20000000f00 */
[----:B------:R1:W-:Y:S01]  /*2fe0*/  STL [R1+0x18], R0 ;  /* 0x0000180001007387 */ /* 0x0003e20000100800 */
[----:B------:R-:W2:Y:S01]  /*2ff0*/  LDCU.64 UR4, c[0x4][0x8] ;  /* 0x01000100ff0477ac */ /* 0x000ea20008000a00 */
[----:B0-----:R-:W-:-:S06]  /*3000*/  IMAD.WIDE.U32 R10, R23, 0x8, R10 ;  /* 0x00000008170a7825 */ /* 0x001fcc00078e000a */
[----:B------:R-:W3:Y:S01]  /*3010*/  LDG.E.64 R10, desc[UR36][R10.64] ;  /* 0x000000240a0a7981 */ /* 0x000ee2000c1e1b00 */
[----:B------:R-:W0:Y:S01]  /*3020*/  LDC.64 R8, c[0x4][R8] ;  /* 0x0100000008087b82 */ /* 0x000e220000000a00 */
[----:B--2---:R-:W-:Y:S02]  /*3030*/  IMAD.U32 R4, RZ, RZ, UR4 ;  /* 0x00000004ff047e24 */ /* 0x004fe4000f8e00ff */
[----:B------:R1:W-:Y:S01]  /*3040*/  STL [R1], R24 ;  /* 0x0000001801007387 */ /* 0x0003e20000100800 */
[----:B------:R-:W-:Y:S02]  /*3050*/  IMAD.U32 R5, RZ, RZ, UR5 ;  /* 0x00000005ff057e24 */ /* 0x000fe4000f8e00ff */
[----:B------:R-:W-:Y:S01]  /*3060*/  IMAD.MOV.U32 R6, RZ, RZ, R22 ;  /* 0x000000ffff067224 */ /* 0x000fe200078e0016 */
[----:B------:R1:W-:Y:S01]  /*3070*/  STL.64 [R1+0x10], R28 ;  /* 0x0000101c01007387 */ /* 0x0003e20000100a00 */
[----:B------:R-:W-:-:S03]  /*3080*/  IMAD.MOV.U32 R7, RZ, RZ, R2 ;  /* 0x000000ffff077224 */ /* 0x000fc600078e0002 */
[----:B0--3--:R1:W-:Y:S04]  /*3090*/  STL.64 [R1+0x8], R10 ;  /* 0x0000080a01007387 */ /* 0x0093e80000100a00 */
[----:B------:R-:W-:-:S07]  /*30a0*/  LEPC R20, `(.L_x_41) ;  /* 0x000000001014794e */ /* 0x000fce0000000000 */
[----:B-1----:R-:W-:Y:S05]  /*30b0*/  CALL.ABS.NOINC R8 ;  /* 0x0000000008007343 */ /* 0x002fea0003c00000 */
.L_x_41:
[----:B------:R0:W5:Y:S02]  /*30c0*/  LDG.E.U8 R3, desc[UR36][R18.64] ;  /* 0x0000002412037981 */ /* 0x000164000c1e1100 */
.L_x_40:
[----:B------:R-:W-:Y:S05]  /*30d0*/  BSYNC.RECONVERGENT B6 ;  /* 0x0000000000067941 */ /* 0x000fea0003800200 */
.L_x_39:
[----:B------:R-:W1:Y:S02]  /*30e0*/  LDC.64 R4, c[0x0][0x388] ;  /* 0x0000e200ff047b82 */ /* 0x000e640000000a00 */
[----:B-1----:R-:W-:-:S05]  /*30f0*/  IMAD.WIDE R4, R23, 0x8, R4 ;  /* 0x0000000817047825 */ /* 0x002fca00078e0204 */
        /* <DEDUP_REMOVED lines=8> */
[----:B------:R-:W2:Y:S02]  /*3180*/  LDG.E.U8 R0, desc[UR36][R18.64] ;  /* 0x0000002412007981 */ /* 0x000ea4000c1e1100 */
[----:B--2---:R-:W-:-:S13]  /*3190*/  ISETP.NE.AND P0, PT, R0, RZ, PT ;  /* 0x000000ff0000720c */ /* 0x004fda0003f05270 */
[----:B------:R-:W-:Y:S05]  /*31a0*/  @!P0 BRA `(.L_x_43) ;  /* 0x0000000000288947 */ /* 0x000fea0003800000 */
[----:B------:R-:W-:Y:S01]  /*31b0*/  MOV R8, 0x0 ;  /* 0x0000000000087802 */ /* 0x000fe20000000f00 */
[----:B------:R2:W-:Y:S01]  /*31c0*/  STL.64 [R1], R10 ;  /* 0x0000000a01007387 */ /* 0x0005e20000100a00 */
[----:B------:R-:W1:Y:S01]  /*31d0*/  LDCU.64 UR4, c[0x4][0x10] ;  /* 0x01000200ff0477ac */ /* 0x000e620008000a00 */
[----:B------:R-:W-:Y:S02]  /*31e0*/  IMAD.MOV.U32 R6, RZ, RZ, R22 ;  /* 0x000000ffff067224 */ /* 0x000fe400078e0016 */
[----:B------:R-:W-:Y:S01]  /*31f0*/  IMAD.MOV.U32 R7, RZ, RZ, R2 ;  /* 0x000000ffff077224 */ /* 0x000fe200078e0002 */
[----:B------:R-:W3:Y:S01]  /*3200*/  LDC.64 R8, c[0x4][R8] ;  /* 0x0100000008087b82 */ /* 0x000ee20000000a00 */
[----:B-1----:R-:W-:Y:S01]  /*3210*/  MOV R4, UR4 ;  /* 0x0000000400047c02 */ /* 0x002fe20008000f00 */
[----:B--2---:R-:W-:-:S07]  /*3220*/  IMAD.U32 R5, RZ, RZ, UR5 ;  /* 0x00000005ff057e24 */ /* 0x004fce000f8e00ff */
[----:B------:R-:W-:-:S07]  /*3230*/  LEPC R20, `(.L_x_43) ;  /* 0x000000001014794e */ /* 0x000fce0000000000 */
[----:B0--3--:R-:W-:Y:S05]  /*3240*/  CALL.ABS.NOINC R8 ;  /* 0x0000000008007343 */ /* 0x009fea0003c00000 */
.L_x_43:
[----:B------:R-:W-:Y:S05]  /*3250*/  BSYNC.RECONVERGENT B6 ;  /* 0x0000000000067941 */ /* 0x000fea0003800200 */
.L_x_42:
[----:B------:R-:W-:Y:S01]  /*3260*/  ISETP.NE.AND P6, PT, R27, RZ, PT ;  /* 0x000000ff1b00720c */ /* 0x000fe20003fc5270 */
[----:B------:R-:W-:Y:S01]  /*3270*/  VIADD R24, R24, 0x1 ;  /* 0x0000000118187836 */ /* 0x000fe20000000000 */
[----:B0-----:R-:W-:Y:S02]  /*3280*/  IADD3 R18, P0, PT, R18, 0x1, RZ ;  /* 0x0000000112127810 */ /* 0x001fe40007f1e0ff */
[----:B------:R-:W-:-:S03]  /*3290*/  IADD3 R23, PT, PT, R23, 0x1, RZ ;  /* 0x0000000117177810 */ /* 0x000fc60007ffe0ff */
[----:B------:R-:W-:-:S06]  /*32a0*/  IMAD.X R19, RZ, RZ, R19, P0 ;  /* 0x000000ffff137224 */ /* 0x000fcc00000e0613 */
[----:B------:R-:W-:Y:S05]  /*32b0*/  @P6 BRA `(.L_x_44) ;  /* 0xfffffffc000c6947 */ /* 0x000fea000383ffff */
.L_x_18:
[----:B------:R-:W2:Y:S01]  /*32c0*/  S2R R0, SR_TID.X ;  /* 0x0000000000007919 */ /* 0x000ea20000002100 */
[----:B------:R-:W-:Y:S05]  /*32d0*/  WARPSYNC.ALL ;  /* 0x0000000000007948 */ /* 0x000fea0003800000 */
[----:B------:R-:W-:Y:S01]  /*32e0*/  BAR.SYNC.DEFER_BLOCKING 0x0 ;  /* 0x0000000000007b1d */ /* 0x000fe20000010000 */
[----:B--2---:R-:W-:-:S13]  /*32f0*/  ISETP.NE.AND P0, PT, R0, RZ, PT ;  /* 0x000000ff0000720c */ /* 0x004fda0003f05270 */
[----:B------:R-:W-:Y:S05]  /*3300*/  @P0 EXIT ;  /* 0x000000000000094d */ /* 0x000fea0003800000 */
[----:B------:R-:W2:Y:S01]  /*3310*/  LDC.64 R2, c[0x0][0x3a8] ;  /* 0x0000ea00ff027b82 */ /* 0x000ea20000000a00 */
[----:B-1----:R-:W-:Y:S02]  /*3320*/  IMAD.MOV.U32 R4, RZ, RZ, 0x0 ;  /* 0x00000000ff047424 */ /* 0x002fe400078e00ff */
[----:B------:R-:W-:-:S05]  /*3330*/  IMAD.MOV.U32 R5, RZ, RZ, 0x100000 ;  /* 0x00100000ff057424 */ /* 0x000fca00078e00ff */
[----:B------:R-:W1:Y:S01]  /*3340*/  LDC.64 R6, c[0x0][0x3b0] ;  /* 0x0000ec00ff067b82 */ /* 0x000e620000000a00 */
[----:B--2---:R-:W-:Y:S04]  /*3350*/  STG.E.64 desc[UR36][R2.64], R4 ;  /* 0x0000000402007986 */ /* 0x004fe8000c101b24 */
[----:B-1----:R-:W-:Y:S01]  /*3360*/  STG.E.64 desc[UR36][R6.64], RZ ;  /* 0x000000ff06007986 */ /* 0x002fe2000c101b24 */
[----:B------:R-:W-:Y:S05]  /*3370*/  EXIT ;  /* 0x000000000000794d */ /* 0x000fea0003800000 */
        .weak           $__internal_0_$__cuda_sm20_div_rn_f64_full
        .type           $__internal_0_$__cuda_sm20_div_rn_f64_full,@function
        .size           $__internal_0_$__cuda_sm20_div_rn_f64_full,(.L_x_51 - $__internal_0_$__cuda_sm20_div_rn_f64_full)
$__internal_0_$__cuda_sm20_div_rn_f64_full:
[C---:B------:R-:W-:Y:S01]  /*3380*/  FSETP.GEU.AND P0, PT, |R21|.reuse, 1.469367938527859385e-39, PT ;  /* 0x001000001500780b */ /* 0x040fe20003f0e200 */
[----:B------:R-:W-:Y:S01]  /*3390*/  IMAD.MOV.U32 R7, RZ, RZ, R21 ;  /* 0x000000ffff077224 */ /* 0x000fe200078e0015 */
[----:B------:R-:W-:Y:S01]  /*33a0*/  LOP3.LUT R8, R21, 0x800fffff, RZ, 0xc0, !PT ;  /* 0x800fffff15087812 */ /* 0x000fe200078ec0ff */
[----:B------:R-:W-:Y:S01]  /*33b0*/  IMAD.MOV.U32 R12, RZ, RZ, 0x1 ;  /* 0x00000001ff0c7424 */ /* 0x000fe200078e00ff */
[----:B------:R-:W-:Y:S01]  /*33c0*/  MOV R6, R20 ;  /* 0x0000001400067202 */ /* 0x000fe20000000f00 */
[----:B------:R-:W-:Y:S01]  /*33d0*/  BSSY.RECONVERGENT B1, `(.L_x_45) ;  /* 0x0000054000017945 */ /* 0x000fe20003800200 */
[----:B------:R-:W-:Y:S01]  /*33e0*/  LOP3.LUT R9, R8, 0x3ff00000, RZ, 0xfc, !PT ;  /* 0x3ff0000008097812 */ /* 0x000fe200078efcff */
[----:B------:R-:W-:Y:S01]  /*33f0*/  IMAD.MOV.U32 R8, RZ, RZ, R20 ;  /* 0x000000ffff087224 */ /* 0x000fe200078e0014 */
[C---:B------:R-:W-:Y:S02]  /*3400*/  FSETP.GEU.AND P2, PT, |R5|.reuse, 1.469367938527859385e-39, PT ;  /* 0x001000000500780b */ /* 0x040fe40003f4e200 */
[----:B------:R-:W-:-:S02]  /*3410*/  LOP3.LUT R3, R5, 0x7ff00000, RZ, 0xc0, !PT ;  /* 0x7ff0000005037812 */ /* 0x000fc400078ec0ff */
[----:B------:R-:W-:Y:S01]  /*3420*/  MOV R18, 0x1ca00000 ;  /* 0x1ca0000000127802 */ /* 0x000fe20000000f00 */
[----:B------:R-:W-:Y:S01]  /*3430*/  @!P0 DMUL R8, R6, 8.98846567431157953865e+307 ;  /* 0x7fe0000006088828 */ /* 0x000fe20000000000 */
[----:B------:R-:W-:Y:S01]  /*3440*/  LOP3.LUT R20, R21, 0x7ff00000, RZ, 0xc0, !PT ;  /* 0x7ff0000015147812 */ /* 0x000fe200078ec0ff */
[----:B------:R-:W-:-:S03]  /*3450*/  IMAD.MOV.U32 R19, RZ, RZ, R3 ;  /* 0x000000ffff137224 */ /* 0x000fc600078e0003 */
[----:B------:R-:W-:Y:S01]  /*3460*/  ISETP.GE.U32.AND P1, PT, R3, R20, PT ;  /* 0x000000140300720c */ /* 0x000fe20003f26070 */
[----:B------:R-:W0:Y:S02]  /*3470*/  MUFU.RCP64H R13, R9 ;  /* 0x00000009000d7308 */ /* 0x000e240000001800 */
[----:B------:R-:W-:Y:S02]  /*3480*/  @!P2 LOP3.LUT R14, R7, 0x7ff00000, RZ, 0xc0, !PT ;  /* 0x7ff00000070ea812 */ /* 0x000fe400078ec0ff */
[----:B------:R-:W-:Y:S02]  /*3490*/  @!P0 LOP3.LUT R20, R9, 0x7ff00000, RZ, 0xc0, !PT ;  /* 0x7ff0000009148812 */ /* 0x000fe400078ec0ff */
[----:B------:R-:W-:-:S03]  /*34a0*/  @!P2 ISETP.GE.U32.AND P3, PT, R3, R14, PT ;  /* 0x0000000e0300a20c */ /* 0x000fc60003f66070 */
[----:B------:R-:W-:Y:S01]  /*34b0*/  VIADD R24, R20, 0xffffffff ;  /* 0xffffffff14187836 */ /* 0x000fe20000000000 */
[----:B------:R-:W-:-:S04]  /*34c0*/  @!P2 SEL R15, R18, 0x63400000, !P3 ;  /* 0x63400000120fa807 */ /* 0x000fc80005800000 */
[----:B------:R-:W-:Y:S01]  /*34d0*/  @!P2 LOP3.LUT R16, R15, 0x80000000, R5, 0xf8, !PT ;  /* 0x800000000f10a812 */ /* 0x000fe200078ef805 */
[----:B0-----:R-:W-:-:S03]  /*34e0*/  DFMA R10, R12, -R8, 1 ;  /* 0x3ff000000c0a742b */ /* 0x001fc60000000808 */
[----:B------:R-:W-:Y:S01]  /*34f0*/  @!P2 LOP3.LUT R17, R16, 0x100000, RZ, 0xfc, !PT ;  /* 0x001000001011a812 */ /* 0x000fe200078efcff */
[----:B------:R-:W-:-:S04]  /*3500*/  @!P2 IMAD.MOV.U32 R16, RZ, RZ, RZ ;  /* 0x000000ffff10a224 */ /* 0x000fc800078e00ff */
[----:B------:R-:W-:-:S08]  /*3510*/  DFMA R10, R10, R10, R10 ;  /* 0x0000000a0a0a722b */ /* 0x000fd0000000000a */
[----:B------:R-:W-:Y:S01]  /*3520*/  DFMA R12, R12, R10, R12 ;  /* 0x0000000a0c0c722b */ /* 0x000fe2000000000c */
[----:B------:R-:W-:Y:S01]  /*3530*/  SEL R11, R18, 0x63400000, !P1 ;  /* 0x63400000120b7807 */ /* 0x000fe20004800000 */
[----:B------:R-:W-:-:S03]  /*3540*/  IMAD.MOV.U32 R10, RZ, RZ, R4 ;  /* 0x000000ffff0a7224 */ /* 0x000fc600078e0004 */
[----:B------:R-:W-:-:S03]  /*3550*/  LOP3.LUT R11, R11, 0x800fffff, R5, 0xf8, !PT ;  /* 0x800fffff0b0b7812 */ /* 0x000fc600078ef805 */
[----:B------:R-:W-:-:S03]  /*3560*/  DFMA R14, R12, -R8, 1 ;  /* 0x3ff000000c0e742b */ /* 0x000fc60000000808 */
[----:B------:R-:W-:-:S05]  /*3570*/  @!P2 DFMA R10, R10, 2, -R16 ;  /* 0x400000000a0aa82b */ /* 0x000fca0000000810 */
[----:B------:R-:W-:-:S05]  /*3580*/  DFMA R14, R12, R14, R12 ;  /* 0x0000000e0c0e722b */ /* 0x000fca000000000c */
[----:B------:R-:W-:-:S03]  /*3590*/  @!P2 LOP3.LUT R19, R11, 0x7ff00000, RZ, 0xc0, !PT ;  /* 0x7ff000000b13a812 */ /* 0x000fc600078ec0ff */
[----:B------:R-:W-:Y:S01]  /*35a0*/  DMUL R12, R14, R10 ;  /* 0x0000000a0e0c7228 */ /* 0x000fe20000000000 */
[----:B------:R-:W-:-:S04]  /*35b0*/  IADD3 R21, PT, PT, R19, -0x1, RZ ;  /* 0xffffffff13157810 */ /* 0x000fc80007ffe0ff */
[----:B------:R-:W-:-:S03]  /*35c0*/  ISETP.GT.U32.AND P0, PT, R21, 0x7feffffe, PT ;  /* 0x7feffffe1500780c */ /* 0x000fc60003f04070 */
[----:B------:R-:W-:Y:S01]  /*35d0*/  DFMA R16, R12, -R8, R10 ;  /* 0x800000080c10722b */ /* 0x000fe2000000000a */
[----:B------:R-:W-:-:S07]  /*35e0*/  ISETP.GT.U32.OR P0, PT, R24, 0x7feffffe, P0 ;  /* 0x7feffffe1800780c */ /* 0x000fce0000704470 */
[----:B------:R-:W-:-:S06]  /*35f0*/  DFMA R16, R14, R16, R12 ;  /* 0x000000100e10722b */ /* 0x000fcc000000000c */
[----:B------:R-:W-:Y:S05]  /*3600*/  @P0 BRA `(.L_x_46) ;  /* 0x00000000006c0947 */ /* 0x000fea0003800000 */
[----:B------:R-:W-:-:S04]  /*3610*/  LOP3.LUT R12, R7, 0x7ff00000, RZ, 0xc0, !PT ;  /* 0x7ff00000070c7812 */ /* 0x000fc800078ec0ff */
[CC--:B------:R-:W-:Y:S02]  /*3620*/  VIADDMNMX R4, R3.reuse, -R12.reuse, 0xb9600000, !PT ;  /* 0xb960000003047446 */ /* 0x0c0fe4000780090c */
[----:B------:R-:W-:Y:S02]  /*3630*/  ISETP.GE.U32.AND P0, PT, R3, R12, PT ;  /* 0x0000000c0300720c */ /* 0x000fe40003f06070 */
[----:B------:R-:W-:Y:S02]  /*3640*/  VIMNMX R4, PT, PT, R4, 0x46a00000, PT ;  /* 0x46a0000004047848 */ /* 0x000fe40003fe0100 */
[----:B------:R-:W-:-:S05]  /*3650*/  SEL R3, R18, 0x63400000, !P0 ;  /* 0x6340000012037807 */ /* 0x000fca0004000000 */
[----:B------:R-:W-:Y:S01]  /*3660*/  IMAD.IADD R14, R4, 0x1, -R3 ;  /* 0x00000001040e7824 */ /* 0x000fe200078e0a03 */
[----:B------:R-:W-:-:S03]  /*3670*/  MOV R4, RZ ;  /* 0x000000ff00047202 */ /* 0x000fc60000000f00 */
[----:B------:R-:W-:-:S06]  /*3680*/  VIADD R5, R14, 0x7fe00000 ;  /* 0x7fe000000e057836 */ /* 0x000fcc0000000000 */
[----:B------:R-:W-:-:S10]  /*3690*/  DMUL R12, R16, R4 ;  /* 0x00000004100c7228 */ /* 0x000fd40000000000 */
[----:B------:R-:W-:-:S13]  /*36a0*/  FSETP.GTU.AND P0, PT, |R13|, 1.469367938527859385e-39, PT ;  /* 0x001000000d00780b */ /* 0x000fda0003f0c200 */
[----:B------:R-:W-:Y:S05]  /*36b0*/  @P0 BRA `(.L_x_47) ;  /* 0x0000000000940947 */ /* 0x000fea0003800000 */
[----:B------:R-:W-:Y:S01]  /*36c0*/  DFMA R8, R16, -R8, R10 ;  /* 0x800000081008722b */ /* 0x000fe2000000000a */
[----:B------:R-:W-:-:S09]  /*36d0*/  IMAD.MOV.U32 R4, RZ, RZ, RZ ;  /* 0x000000ffff047224 */ /* 0x000fd200078e00ff */
[C---:B------:R-:W-:Y:S02]  /*36e0*/  FSETP.NEU.AND P0, PT, R9.reuse, RZ, PT ;  /* 0x000000ff0900720b */ /* 0x040fe40003f0d000 */
[----:B------:R-:W-:-:S04]  /*36f0*/  LOP3.LUT R3, R9, 0x80000000, R7, 0x48, !PT ;  /* 0x8000000009037812 */ /* 0x000fc800078e4807 */
[----:B------:R-:W-:-:S07]  /*3700*/  LOP3.LUT R5, R3, R5, RZ, 0xfc, !PT ;  /* 0x0000000503057212 */ /* 0x000fce00078efcff */
[----:B------:R-:W-:Y:S05]  /*3710*/  @!P0 BRA `(.L_x_47) ;  /* 0x00000000007c8947 */ /* 0x000fea0003800000 */
[----:B------:R-:W-:Y:S01]  /*3720*/  IMAD.MOV R7, RZ, RZ, -R14 ;  /* 0x000000ffff077224 */ /* 0x000fe200078e0a0e */
[----:B------:R-:W-:Y:S01]  /*3730*/  DMUL.RP R4, R16, R4 ;  /* 0x0000000410047228 */ /* 0x000fe20000008000 */
[----:B------:R-:W-:-:S06]  /*3740*/  IMAD.MOV.U32 R6, RZ, RZ, RZ ;  /* 0x000000ffff067224 */ /* 0x000fcc00078e00ff */
[----:B------:R-:W-:-:S03]  /*3750*/  DFMA R6, R12, -R6, R16 ;  /* 0x800000060c06722b */ /* 0x000fc60000000010 */
[----:B------:R-:W-:-:S03]  /*3760*/  LOP3.LUT R3, R5, R3, RZ, 0x3c, !PT ;  /* 0x0000000305037212 */ /* 0x000fc600078e3cff */
[----:B------:R-:W-:-:S04]  /*3770*/  IADD3 R6, PT, PT, -R14, -0x43300000, RZ ;  /* 0xbcd000000e067810 */ /* 0x000fc80007ffe1ff */
[----:B------:R-:W-:-:S04]  /*3780*/  FSETP.NEU.AND P0, PT, |R7|, R6, PT ;  /* 0x000000060700720b */ /* 0x000fc80003f0d200 */
[----:B------:R-:W-:Y:S02]  /*3790*/  FSEL R12, R4, R12, !P0 ;  /* 0x0000000c040c7208 */ /* 0x000fe40004000000 */
[----:B------:R-:W-:Y:S01]  /*37a0*/  FSEL R13, R3, R13, !P0 ;  /* 0x0000000d030d7208 */ /* 0x000fe20004000000 */
[----:B------:R-:W-:Y:S06]  /*37b0*/  BRA `(.L_x_47) ;  /* 0x0000000000547947 */ /* 0x000fec0003800000 */
.L_x_46:
[----:B------:R-:W-:-:S14]  /*37c0*/  DSETP.NAN.AND P0, PT, R4, R4, PT ;  /* 0x000000040400722a */ /* 0x000fdc0003f08000 */
[----:B------:R-:W-:Y:S05]  /*37d0*/  @P0 BRA `(.L_x_48) ;  /* 0x0000000000440947 */ /* 0x000fea0003800000 */
[----:B------:R-:W-:-:S14]  /*37e0*/  DSETP.NAN.AND P0, PT, R6, R6, PT ;  /* 0x000000060600722a */ /* 0x000fdc0003f08000 */
[----:B------:R-:W-:Y:S05]  /*37f0*/  @P0 BRA `(.L_x_49) ;  /* 0x0000000000300947 */ /* 0x000fea0003800000 */
[----:B------:R-:W-:Y:S01]  /*3800*/  ISETP.NE.AND P0, PT, R19, R20, PT ;  /* 0x000000141300720c */ /* 0x000fe20003f05270 */
[----:B------:R-:W-:Y:S01]  /*3810*/  IMAD.MOV.U32 R13, RZ, RZ, -0x80000 ;  /* 0xfff80000ff0d7424 */ /* 0x000fe200078e00ff */
[----:B------:R-:W-:-:S11]  /*3820*/  MOV R12, 0x0 ;  /* 0x00000000000c7802 */ /* 0x000fd60000000f00 */
[----:B------:R-:W-:Y:S05]  /*3830*/  @!P0 BRA `(.L_x_47) ;  /* 0x0000000000348947 */ /* 0x000fea0003800000 */
[----:B------:R-:W-:Y:S02]  /*3840*/  ISETP.NE.AND P0, PT, R19, 0x7ff00000, PT ;  /* 0x7ff000001300780c */ /* 0x000fe40003f05270 */
[----:B------:R-:W-:Y:S02]  /*3850*/  LOP3.LUT R13, R5, 0x80000000, R7, 0x48, !PT ;  /* 0x80000000050d7812 */ /* 0x000fe400078e4807 */
[----:B------:R-:W-:-:S13]  /*3860*/  ISETP.EQ.OR P0, PT, R20, RZ, !P0 ;  /* 0x000000ff1400720c */ /* 0x000fda0004702670 */
[----:B------:R-:W-:Y:S01]  /*3870*/  @P0 LOP3.LUT R3, R13, 0x7ff00000, RZ, 0xfc, !PT ;  /* 0x7ff000000d030812 */ /* 0x000fe200078efcff */
[----:B------:R-:W-:Y:S02]  /*3880*/  @!P0 IMAD.MOV.U32 R12, RZ, RZ, RZ ;  /* 0x000000ffff0c8224 */ /* 0x000fe400078e00ff */
[----:B------:R-:W-:Y:S01]  /*3890*/  @P0 IMAD.MOV.U32 R12, RZ, RZ, RZ ;  /* 0x000000ffff0c0224 */ /* 0x000fe200078e00ff */
[----:B------:R-:W-:Y:S01]  /*38a0*/  @P0 MOV R13, R3 ;  /* 0x00000003000d0202 */ /* 0x000fe20000000f00 */
[----:B------:R-:W-:Y:S06]  /*38b0*/  BRA `(.L_x_47) ;  /* 0x0000000000147947 */ /* 0x000fec0003800000 */
.L_x_49:
[----:B------:R-:W-:Y:S01]  /*38c0*/  LOP3.LUT R13, R7, 0x80000, RZ, 0xfc, !PT ;  /* 0x00080000070d7812 */ /* 0x000fe200078efcff */
[----:B------:R-:W-:Y:S01]  /*38d0*/  IMAD.MOV.U32 R12, RZ, RZ, R6 ;  /* 0x000000ffff0c7224 */ /* 0x000fe200078e0006 */
[----:B------:R-:W-:Y:S06]  /*38e0*/  BRA `(.L_x_47) ;  /* 0x0000000000087947 */ /* 0x000fec0003800000 */
.L_x_48:
[----:B------:R-:W-:Y:S01]  /*38f0*/  LOP3.LUT R13, R5, 0x80000, RZ, 0xfc, !PT ;  /* 0x00080000050d7812 */ /* 0x000fe200078efcff */
[----:B------:R-:W-:-:S07]  /*3900*/  IMAD.MOV.U32 R12, RZ, RZ, R4 ;  /* 0x000000ffff0c7224 */ /* 0x000fce00078e0004 */
.L_x_47:
[----:B------:R-:W-:Y:S05]  /*3910*/  BSYNC.RECONVERGENT B1 ;  /* 0x0000000000017941 */ /* 0x000fea0003800200 */
.L_x_45:
[----:B------:R-:W-:Y:S01]  /*3920*/  IMAD.MOV.U32 R4, RZ, RZ, R0 ;  /* 0x000000ffff047224 */ /* 0x000fe200078e0000 */
[----:B------:R-:W-:Y:S01]  /*3930*/  MOV R29, R13 ;  /* 0x0000000d001d7202 */ /* 0x000fe20000000f00 */
[----:B------:R-:W-:Y:S02]  /*3940*/  IMAD.MOV.U32 R5, RZ, RZ, 0x0 ;  /* 0x00000000ff057424 */ /* 0x000fe400078e00ff */
[----:B------:R-:W-:Y:S02]  /*3950*/  IMAD.MOV.U32 R28, RZ, RZ, R12 ;  /* 0x000000ffff1c7224 */ /* 0x000fe400078e000c */
[----:B------:R-:W-:Y:S05]  /*3960*/  RET.REL.NODEC R4 `(_Z19cuda_update_weightsiPdPhhS_S_S_) ;  /* 0xffffffc404a47950 */ /* 0x000fea0003c3ffff */
.L_x_50:
[----:B------:R-:W-:-:S00]  /*3970*/  BRA `(.L_x_50) ;  /* 0xfffffffc00fc7947 */ /* 0x000fc0000383ffff */
[----:B------:R-:W-:-:S00]  /*3980*/  NOP ;  /* 0x0000000000007918 */ /* 0x000fc00000000000 */
[----:B------:R-:W-:-:S00]  /*3990*/  NOP ;  /* 0x0000000000007918 */ /* 0x000fc00000000000 */
[----:B------:R-:W-:-:S00]  /*39a0*/  NOP ;  /* 0x0000000000007918 */ /* 0x000fc00000000000 */
[----:B------:R-:W-:-:S00]  /*39b0*/  NOP ;  /* 0x0000000000007918 */ /* 0x000fc00000000000 */
[----:B------:R-:W-:-:S00]  /*39c0*/  NOP ;  /* 0x0000000000007918 */ /* 0x000fc00000000000 */
[----:B------:R-:W-:-:S00]  /*39d0*/  NOP ;  /* 0x0000000000007918 */ /* 0x000fc00000000000 */
[----:B------:R-:W-:-:S00]  /*39e0*/  NOP ;  /* 0x0000000000007918 */ /* 0x000fc00000000000 */
[----:B------:R-:W-:-:S00]  /*39f0*/  NOP ;  /* 0x0000000000007918 */ /* 0x000fc00000000000 */
.L_x_51:


//--------------------- .nv.global.init           --------------------------
	.section	.nv.global.init,"aw",@progbits
.nv.global.init:
	.type		$str$1,@object
	.size		$str$1,($str - $str$1)
$str$1:
        /*0000*/ 	.byte	0x6e, 0x65, 0x77, 0x3a, 0x20, 0x25, 0x2e, 0x34, 0x66, 0x0a, 0x00
	.type		$str,@object
	.size		$str,(.L_0 - $str)
$str:
        /*000b*/ 	.byte	0x25, 0x64, 0x20, 0x6f, 0x6c, 0x64, 0x3a, 0x20, 0x25, 0x2e, 0x34, 0x66, 0x20, 0x70, 0x72, 0x6f
        /*001b*/ 	.byte	0x62, 0x3a, 0x20, 0x25, 0x2e, 0x34, 0x66, 0x20, 0x66, 0x5b, 0x69, 0x5d, 0x3a, 0x20, 0x25, 0x64
        /*002b*/ 	.byte	0x20, 0x00
.L_0:


//--------------------- .nv.shared.reserved.0     --------------------------
	.section	.nv.shared.reserved.0,"aw",@nobits
	.weak		__nv_reservedSMEM_offset_0_alias
	.size		__nv_reservedSMEM_offset_0_alias, 0, 64
	.other		__nv_reservedSMEM_offset_0_alias,@"STO_CUDA_RESERVED_SHARED STV_DEFAULT"
__nv_reservedSMEM_offset_0_alias:
	.zero		0
	.zero		64


//--------------------- .nv.constant0._Z19cuda_update_weightsiPdPhhS_S_S_ --------------------------
	.section	.nv.constant0._Z19cuda_update_weightsiPdPhhS_S_S_,"a",@progbits
	.sectionflags	@""
	.align	4
.nv.constant0._Z19cuda_update_weightsiPdPhhS_S_S_:
	.zero		952


//--------------------- SYMBOLS --------------------------

	.type		.nv.reservedSmem.offset0,@object
	.size		.nv.reservedSmem.offset0,0x4
	.type		vprintf,@function
